//
// Generated by NVIDIA NVVM Compiler
//
// Compiler Build ID: CL-36424714
// Cuda compilation tools, release 13.0, V13.0.88
// Based on NVVM 20.0.0
//

.version 9.0
.target sm_100
.address_size 64

	// .globl	_Z13single_threadPfPlfPiS1_
.const .align 4 .b8 coefs[232];
// _ZZ13single_threadPfPlfPiS1_E7sh_maxs has been demoted
// _ZZ13single_threadPfPlfPiS1_E7indices has been demoted
// _ZZ13reduction_maxPfPlPiE5sdata has been demoted

.visible .entry _Z13single_threadPfPlfPiS1_(
	.param .u64 .ptr .align 1 _Z13single_threadPfPlfPiS1__param_0,
	.param .u64 .ptr .align 1 _Z13single_threadPfPlfPiS1__param_1,
	.param .f32 _Z13single_threadPfPlfPiS1__param_2,
	.param .u64 .ptr .align 1 _Z13single_threadPfPlfPiS1__param_3,
	.param .u64 .ptr .align 1 _Z13single_threadPfPlfPiS1__param_4
)
{
	.local .align 4 .b8 	__local_depot0[116];
	.reg .b64 	%SP;
	.reg .b64 	%SPL;
	.reg .pred 	%p<59>;
	.reg .b16 	%rs<11>;
	.reg .b32 	%r<375>;
	.reg .b32 	%f<378>;
	.reg .b64 	%rd<79>;
	// demoted variable
	.shared .align 4 .b8 _ZZ13single_threadPfPlfPiS1_E7sh_maxs[128];
	// demoted variable
	.shared .align 8 .b8 _ZZ13single_threadPfPlfPiS1_E7indices[256];
	mov.u64 	%SPL, __local_depot0;
	add.u64 	%rd1, %SPL, 0;
	mov.u32 	%r1, %ctaid.x;
	mov.u32 	%r374, %ntid.x;
	mov.u32 	%r3, %tid.x;
	mad.lo.s32 	%r192, %r1, %r374, %r3;
	cvt.u64.u32 	%rd2, %r192;
	shl.b32 	%r193, %r3, 3;
	mov.u32 	%r194, _ZZ13single_threadPfPlfPiS1_E7indices;
	add.s32 	%r4, %r194, %r193;
	st.shared.u64 	[%r4], %rd2;
	bar.sync 	0;
	and.b32  	%r372, %r192, 1;
	st.local.u32 	[%rd1], %r372;
	cvt.rn.f32.u32 	%f87, %r372;
	ld.const.f32 	%f88, [coefs];
	fma.rn.f32 	%f89, %f88, %f87, 0f00000000;
	ld.const.f32 	%f90, [coefs+116];
	fma.rn.f32 	%f91, %f90, %f87, 0f00000000;
	shr.u32 	%r195, %r192, 1;
	and.b32  	%r371, %r195, 1;
	st.local.u32 	[%rd1+4], %r371;
	cvt.rn.f32.u32 	%f92, %r371;
	ld.const.f32 	%f93, [coefs+4];
	fma.rn.f32 	%f94, %f93, %f92, %f89;
	ld.const.f32 	%f95, [coefs+120];
	fma.rn.f32 	%f96, %f95, %f92, %f91;
	shr.u32 	%r196, %r192, 2;
	and.b32  	%r370, %r196, 1;
	st.local.u32 	[%rd1+8], %r370;
	cvt.rn.f32.u32 	%f97, %r370;
	ld.const.f32 	%f98, [coefs+8];
	fma.rn.f32 	%f99, %f98, %f97, %f94;
	ld.const.f32 	%f100, [coefs+124];
	fma.rn.f32 	%f101, %f100, %f97, %f96;
	shr.u32 	%r197, %r192, 3;
	and.b32  	%r369, %r197, 1;
	st.local.u32 	[%rd1+12], %r369;
	cvt.rn.f32.u32 	%f102, %r369;
	ld.const.f32 	%f103, [coefs+12];
	fma.rn.f32 	%f104, %f103, %f102, %f99;
	ld.const.f32 	%f105, [coefs+128];
	fma.rn.f32 	%f106, %f105, %f102, %f101;
	shr.u32 	%r198, %r192, 4;
	and.b32  	%r368, %r198, 1;
	st.local.u32 	[%rd1+16], %r368;
	cvt.rn.f32.u32 	%f107, %r368;
	ld.const.f32 	%f108, [coefs+16];
	fma.rn.f32 	%f109, %f108, %f107, %f104;
	ld.const.f32 	%f110, [coefs+132];
	fma.rn.f32 	%f111, %f110, %f107, %f106;
	shr.u32 	%r199, %r192, 5;
	and.b32  	%r367, %r199, 1;
	st.local.u32 	[%rd1+20], %r367;
	cvt.rn.f32.u32 	%f112, %r367;
	ld.const.f32 	%f113, [coefs+20];
	fma.rn.f32 	%f114, %f113, %f112, %f109;
	ld.const.f32 	%f115, [coefs+136];
	fma.rn.f32 	%f116, %f115, %f112, %f111;
	shr.u32 	%r200, %r192, 6;
	and.b32  	%r366, %r200, 1;
	st.local.u32 	[%rd1+24], %r366;
	cvt.rn.f32.u32 	%f117, %r366;
	ld.const.f32 	%f118, [coefs+24];
	fma.rn.f32 	%f119, %f118, %f117, %f114;
	ld.const.f32 	%f120, [coefs+140];
	fma.rn.f32 	%f121, %f120, %f117, %f116;
	shr.u32 	%r201, %r192, 7;
	and.b32  	%r365, %r201, 1;
	st.local.u32 	[%rd1+28], %r365;
	cvt.rn.f32.u32 	%f122, %r365;
	ld.const.f32 	%f123, [coefs+28];
	fma.rn.f32 	%f124, %f123, %f122, %f119;
	ld.const.f32 	%f125, [coefs+144];
	fma.rn.f32 	%f126, %f125, %f122, %f121;
	shr.u32 	%r202, %r192, 8;
	and.b32  	%r364, %r202, 1;
	st.local.u32 	[%rd1+32], %r364;
	cvt.rn.f32.u32 	%f127, %r364;
	ld.const.f32 	%f128, [coefs+32];
	fma.rn.f32 	%f129, %f128, %f127, %f124;
	ld.const.f32 	%f130, [coefs+148];
	fma.rn.f32 	%f131, %f130, %f127, %f126;
	shr.u32 	%r203, %r192, 9;
	and.b32  	%r363, %r203, 1;
	st.local.u32 	[%rd1+36], %r363;
	cvt.rn.f32.u32 	%f132, %r363;
	ld.const.f32 	%f133, [coefs+36];
	fma.rn.f32 	%f134, %f133, %f132, %f129;
	ld.const.f32 	%f135, [coefs+152];
	fma.rn.f32 	%f136, %f135, %f132, %f131;
	mov.b32 	%r204, -1;
	st.local.u32 	[%rd1+40], %r204;
	st.local.u32 	[%rd1+44], %r204;
	st.local.u32 	[%rd1+48], %r204;
	st.local.u32 	[%rd1+52], %r204;
	st.local.u32 	[%rd1+56], %r204;
	st.local.u32 	[%rd1+60], %r204;
	st.local.u32 	[%rd1+64], %r204;
	st.local.u32 	[%rd1+68], %r204;
	st.local.u32 	[%rd1+72], %r204;
	st.local.u32 	[%rd1+76], %r204;
	st.local.u32 	[%rd1+80], %r204;
	st.local.u32 	[%rd1+84], %r204;
	st.local.u32 	[%rd1+88], %r204;
	st.local.u32 	[%rd1+92], %r204;
	st.local.u32 	[%rd1+96], %r204;
	st.local.u32 	[%rd1+100], %r204;
	st.local.u32 	[%rd1+104], %r204;
	st.local.u32 	[%rd1+108], %r204;
	st.local.u32 	[%rd1+112], %r204;
	bar.sync 	0;
	mov.f32 	%f137, 0f41F80000;
	sub.f32 	%f138, %f137, %f134;
	cvt.rzi.s32.f32 	%r15, %f138;
	setp.gt.f32 	%p1, %f134, 0f41F80000;
	selp.f32 	%f139, 0f00000000, %f136, %p1;
	shl.b32 	%r205, %r3, 2;
	mov.u32 	%r206, _ZZ13single_threadPfPlfPiS1_E7sh_maxs;
	add.s32 	%r16, %r206, %r205;
	st.shared.f32 	[%r16], %f139;
	bar.sync 	0;
	ld.const.f32 	%f1, [coefs+44];
	ld.const.f32 	%f2, [coefs+48];
	ld.const.f32 	%f3, [coefs+52];
	ld.const.f32 	%f4, [coefs+56];
	ld.const.f32 	%f5, [coefs+60];
	ld.const.f32 	%f6, [coefs+64];
	ld.const.f32 	%f7, [coefs+68];
	ld.const.f32 	%f8, [coefs+72];
	ld.const.f32 	%f9, [coefs+76];
	ld.const.f32 	%f10, [coefs+80];
	ld.const.f32 	%f11, [coefs+84];
	ld.const.f32 	%f12, [coefs+88];
	ld.const.f32 	%f13, [coefs+92];
	ld.const.f32 	%f14, [coefs+96];
	ld.const.f32 	%f15, [coefs+100];
	ld.const.f32 	%f16, [coefs+104];
	ld.const.f32 	%f17, [coefs+108];
	ld.const.f32 	%f18, [coefs+112];
	ld.const.f32 	%f19, [coefs+164];
	ld.const.f32 	%f20, [coefs+180];
	ld.const.f32 	%f21, [coefs+184];
	ld.const.f32 	%f22, [coefs+188];
	ld.const.f32 	%f23, [coefs+212];
	ld.const.f32 	%f24, [coefs+216];
	ld.const.f32 	%f25, [coefs+220];
	ld.const.f32 	%f26, [coefs+224];
	mov.b32 	%r340, 10;
	mov.b32 	%r373, 0;
	ld.const.f32 	%f27, [coefs+228];
$L__BB0_1:
	mul.wide.s32 	%rd9, %r340, 4;
	add.s64 	%rd3, %rd1, %rd9;
	ld.local.u32 	%r207, [%rd3];
	mov.b16 	%rs9, 1;
	setp.eq.s32 	%p2, %r207, 1;
	@%p2 bra 	$L__BB0_5;
	setp.eq.s32 	%p3, %r207, 0;
	@%p3 bra 	$L__BB0_6;
	setp.ne.s32 	%p4, %r207, -1;
	@%p4 bra 	$L__BB0_7;
	mov.b32 	%r210, 1;
	st.local.u32 	[%rd3], %r210;
	bra.uni 	$L__BB0_7;
$L__BB0_5:
	mov.b32 	%r209, 0;
	st.local.u32 	[%rd3], %r209;
	bra.uni 	$L__BB0_7;
$L__BB0_6:
	mov.b32 	%r208, -1;
	st.local.u32 	[%rd3], %r208;
	add.s32 	%r340, %r340, -1;
	mov.b16 	%rs9, 0;
$L__BB0_7:
	setp.ne.s32 	%p5, %r340, 28;
	@%p5 bra 	$L__BB0_10;
	ld.local.u32 	%r50, [%rd1+40];
	cvt.rn.f32.s32 	%f267, %r50;
	ld.const.f32 	%f268, [coefs+156];
	fma.rn.f32 	%f269, %f268, %f267, 0f00000000;
	cvt.rzi.s32.f32 	%r237, %f269;
	ld.const.f32 	%f270, [coefs+40];
	fma.rn.f32 	%f271, %f270, %f267, 0f00000000;
	cvt.rzi.s32.f32 	%r238, %f271;
	ld.local.u32 	%r51, [%rd1+44];
	cvt.rn.f32.s32 	%f272, %r51;
	ld.const.f32 	%f273, [coefs+160];
	cvt.rn.f32.s32 	%f274, %r237;
	fma.rn.f32 	%f275, %f273, %f272, %f274;
	cvt.rzi.s32.f32 	%r239, %f275;
	cvt.rn.f32.s32 	%f276, %r238;
	fma.rn.f32 	%f277, %f1, %f272, %f276;
	cvt.rzi.s32.f32 	%r240, %f277;
	ld.local.u32 	%r52, [%rd1+48];
	cvt.rn.f32.s32 	%f278, %r52;
	cvt.rn.f32.s32 	%f279, %r239;
	fma.rn.f32 	%f280, %f19, %f278, %f279;
	cvt.rzi.s32.f32 	%r241, %f280;
	cvt.rn.f32.s32 	%f281, %r240;
	fma.rn.f32 	%f282, %f2, %f278, %f281;
	cvt.rzi.s32.f32 	%r242, %f282;
	ld.local.u32 	%r53, [%rd1+52];
	cvt.rn.f32.s32 	%f283, %r53;
	ld.const.f32 	%f284, [coefs+168];
	cvt.rn.f32.s32 	%f285, %r241;
	fma.rn.f32 	%f286, %f284, %f283, %f285;
	cvt.rzi.s32.f32 	%r243, %f286;
	cvt.rn.f32.s32 	%f287, %r242;
	fma.rn.f32 	%f288, %f3, %f283, %f287;
	cvt.rzi.s32.f32 	%r244, %f288;
	ld.local.u32 	%r54, [%rd1+56];
	cvt.rn.f32.s32 	%f289, %r54;
	ld.const.f32 	%f290, [coefs+172];
	cvt.rn.f32.s32 	%f291, %r243;
	fma.rn.f32 	%f292, %f290, %f289, %f291;
	cvt.rzi.s32.f32 	%r245, %f292;
	cvt.rn.f32.s32 	%f293, %r244;
	fma.rn.f32 	%f294, %f4, %f289, %f293;
	cvt.rzi.s32.f32 	%r246, %f294;
	ld.local.u32 	%r55, [%rd1+60];
	cvt.rn.f32.s32 	%f295, %r55;
	ld.const.f32 	%f296, [coefs+176];
	cvt.rn.f32.s32 	%f297, %r245;
	fma.rn.f32 	%f298, %f296, %f295, %f297;
	cvt.rzi.s32.f32 	%r247, %f298;
	cvt.rn.f32.s32 	%f299, %r246;
	fma.rn.f32 	%f300, %f5, %f295, %f299;
	cvt.rzi.s32.f32 	%r248, %f300;
	ld.local.u32 	%r56, [%rd1+64];
	cvt.rn.f32.s32 	%f301, %r56;
	cvt.rn.f32.s32 	%f302, %r247;
	fma.rn.f32 	%f303, %f20, %f301, %f302;
	cvt.rzi.s32.f32 	%r249, %f303;
	cvt.rn.f32.s32 	%f304, %r248;
	fma.rn.f32 	%f305, %f6, %f301, %f304;
	cvt.rzi.s32.f32 	%r250, %f305;
	ld.local.u32 	%r57, [%rd1+68];
	cvt.rn.f32.s32 	%f306, %r57;
	cvt.rn.f32.s32 	%f307, %r249;
	fma.rn.f32 	%f308, %f21, %f306, %f307;
	cvt.rzi.s32.f32 	%r251, %f308;
	cvt.rn.f32.s32 	%f309, %r250;
	fma.rn.f32 	%f310, %f7, %f306, %f309;
	cvt.rzi.s32.f32 	%r252, %f310;
	ld.local.u32 	%r58, [%rd1+72];
	cvt.rn.f32.s32 	%f311, %r58;
	cvt.rn.f32.s32 	%f312, %r251;
	fma.rn.f32 	%f313, %f22, %f311, %f312;
	cvt.rzi.s32.f32 	%r253, %f313;
	cvt.rn.f32.s32 	%f314, %r252;
	fma.rn.f32 	%f315, %f8, %f311, %f314;
	cvt.rzi.s32.f32 	%r254, %f315;
	ld.local.u32 	%r59, [%rd1+76];
	cvt.rn.f32.s32 	%f316, %r59;
	ld.const.f32 	%f317, [coefs+192];
	cvt.rn.f32.s32 	%f318, %r253;
	fma.rn.f32 	%f319, %f317, %f316, %f318;
	cvt.rzi.s32.f32 	%r255, %f319;
	cvt.rn.f32.s32 	%f320, %r254;
	fma.rn.f32 	%f321, %f9, %f316, %f320;
	cvt.rzi.s32.f32 	%r256, %f321;
	ld.local.u32 	%r60, [%rd1+80];
	cvt.rn.f32.s32 	%f322, %r60;
	ld.const.f32 	%f323, [coefs+196];
	cvt.rn.f32.s32 	%f324, %r255;
	fma.rn.f32 	%f325, %f323, %f322, %f324;
	cvt.rzi.s32.f32 	%r257, %f325;
	cvt.rn.f32.s32 	%f326, %r256;
	fma.rn.f32 	%f327, %f10, %f322, %f326;
	cvt.rzi.s32.f32 	%r258, %f327;
	ld.local.u32 	%r61, [%rd1+84];
	cvt.rn.f32.s32 	%f328, %r61;
	ld.const.f32 	%f329, [coefs+200];
	cvt.rn.f32.s32 	%f330, %r257;
	fma.rn.f32 	%f331, %f329, %f328, %f330;
	cvt.rzi.s32.f32 	%r259, %f331;
	cvt.rn.f32.s32 	%f332, %r258;
	fma.rn.f32 	%f333, %f11, %f328, %f332;
	cvt.rzi.s32.f32 	%r260, %f333;
	ld.local.u32 	%r62, [%rd1+88];
	cvt.rn.f32.s32 	%f334, %r62;
	ld.const.f32 	%f335, [coefs+204];
	cvt.rn.f32.s32 	%f336, %r259;
	fma.rn.f32 	%f337, %f335, %f334, %f336;
	cvt.rzi.s32.f32 	%r261, %f337;
	cvt.rn.f32.s32 	%f338, %r260;
	fma.rn.f32 	%f339, %f12, %f334, %f338;
	cvt.rzi.s32.f32 	%r262, %f339;
	ld.local.u32 	%r63, [%rd1+92];
	cvt.rn.f32.s32 	%f340, %r63;
	ld.const.f32 	%f341, [coefs+208];
	cvt.rn.f32.s32 	%f342, %r261;
	fma.rn.f32 	%f343, %f341, %f340, %f342;
	cvt.rzi.s32.f32 	%r263, %f343;
	cvt.rn.f32.s32 	%f344, %r262;
	fma.rn.f32 	%f345, %f13, %f340, %f344;
	cvt.rzi.s32.f32 	%r264, %f345;
	ld.local.u32 	%r64, [%rd1+96];
	cvt.rn.f32.s32 	%f346, %r64;
	cvt.rn.f32.s32 	%f347, %r263;
	fma.rn.f32 	%f348, %f23, %f346, %f347;
	cvt.rzi.s32.f32 	%r265, %f348;
	cvt.rn.f32.s32 	%f349, %r264;
	fma.rn.f32 	%f350, %f14, %f346, %f349;
	cvt.rzi.s32.f32 	%r266, %f350;
	ld.local.u32 	%r65, [%rd1+100];
	cvt.rn.f32.s32 	%f351, %r65;
	cvt.rn.f32.s32 	%f352, %r265;
	fma.rn.f32 	%f353, %f24, %f351, %f352;
	cvt.rzi.s32.f32 	%r267, %f353;
	cvt.rn.f32.s32 	%f354, %r266;
	fma.rn.f32 	%f355, %f15, %f351, %f354;
	cvt.rzi.s32.f32 	%r268, %f355;
	ld.local.u32 	%r66, [%rd1+104];
	cvt.rn.f32.s32 	%f356, %r66;
	cvt.rn.f32.s32 	%f357, %r267;
	fma.rn.f32 	%f358, %f25, %f356, %f357;
	cvt.rzi.s32.f32 	%r269, %f358;
	cvt.rn.f32.s32 	%f359, %r268;
	fma.rn.f32 	%f360, %f16, %f356, %f359;
	cvt.rzi.s32.f32 	%r270, %f360;
	ld.local.u32 	%r67, [%rd1+108];
	cvt.rn.f32.s32 	%f361, %r67;
	cvt.rn.f32.s32 	%f362, %r269;
	fma.rn.f32 	%f363, %f26, %f361, %f362;
	cvt.rzi.s32.f32 	%r271, %f363;
	cvt.rn.f32.s32 	%f364, %r270;
	fma.rn.f32 	%f365, %f17, %f361, %f364;
	cvt.rzi.s32.f32 	%r272, %f365;
	ld.local.u32 	%r68, [%rd1+112];
	cvt.rn.f32.s32 	%f366, %r68;
	cvt.rn.f32.s32 	%f367, %r271;
	fma.rn.f32 	%f368, %f27, %f366, %f367;
	cvt.rzi.s32.f32 	%r273, %f368;
	cvt.rn.f32.s32 	%f369, %r272;
	fma.rn.f32 	%f370, %f18, %f366, %f369;
	cvt.rzi.s32.f32 	%r274, %f370;
	setp.gt.s32 	%p46, %r274, %r15;
	setp.le.s32 	%p47, %r273, %r373;
	or.pred  	%p48, %p46, %p47;
	@%p48 bra 	$L__BB0_32;
	ld.local.u32 	%r372, [%rd1];
	ld.local.u32 	%r371, [%rd1+4];
	ld.local.u32 	%r370, [%rd1+8];
	ld.local.u32 	%r369, [%rd1+12];
	ld.local.u32 	%r368, [%rd1+16];
	ld.local.u32 	%r367, [%rd1+20];
	ld.local.u32 	%r366, [%rd1+24];
	ld.local.u32 	%r365, [%rd1+28];
	ld.local.u32 	%r364, [%rd1+32];
	ld.local.u32 	%r363, [%rd1+36];
	mov.u32 	%r344, %r68;
	mov.u32 	%r345, %r67;
	mov.u32 	%r346, %r66;
	mov.u32 	%r347, %r65;
	mov.u32 	%r348, %r64;
	mov.u32 	%r349, %r63;
	mov.u32 	%r350, %r62;
	mov.u32 	%r351, %r61;
	mov.u32 	%r352, %r60;
	mov.u32 	%r353, %r59;
	mov.u32 	%r354, %r58;
	mov.u32 	%r355, %r57;
	mov.u32 	%r356, %r56;
	mov.u32 	%r357, %r55;
	mov.u32 	%r358, %r54;
	mov.u32 	%r359, %r53;
	mov.u32 	%r360, %r52;
	mov.u32 	%r361, %r51;
	mov.u32 	%r362, %r50;
	mov.u32 	%r373, %r273;
	bra.uni 	$L__BB0_32;
$L__BB0_10:
	ld.local.u32 	%r212, [%rd1+40];
	cvt.rn.f32.s32 	%f141, %r212;
	ld.const.f32 	%f142, [coefs+40];
	mul.f32 	%f143, %f142, %f141;
	add.f32 	%f144, %f143, 0f00000000;
	cvt.rzi.s32.f32 	%r213, %f144;
	ld.local.u32 	%r80, [%rd1+44];
	cvt.rn.f32.s32 	%f28, %r80;
	mul.f32 	%f29, %f1, %f28;
	cvt.rn.f32.s32 	%f145, %r213;
	add.f32 	%f146, %f29, %f145;
	cvt.rzi.s32.f32 	%r214, %f146;
	ld.local.u32 	%r81, [%rd1+48];
	cvt.rn.f32.s32 	%f30, %r81;
	mul.f32 	%f31, %f2, %f30;
	cvt.rn.f32.s32 	%f147, %r214;
	add.f32 	%f148, %f31, %f147;
	cvt.rzi.s32.f32 	%r215, %f148;
	ld.local.u32 	%r82, [%rd1+52];
	cvt.rn.f32.s32 	%f32, %r82;
	mul.f32 	%f33, %f3, %f32;
	cvt.rn.f32.s32 	%f149, %r215;
	add.f32 	%f150, %f33, %f149;
	cvt.rzi.s32.f32 	%r216, %f150;
	ld.local.u32 	%r83, [%rd1+56];
	cvt.rn.f32.s32 	%f34, %r83;
	mul.f32 	%f35, %f4, %f34;
	cvt.rn.f32.s32 	%f151, %r216;
	add.f32 	%f152, %f35, %f151;
	cvt.rzi.s32.f32 	%r217, %f152;
	ld.local.u32 	%r84, [%rd1+60];
	cvt.rn.f32.s32 	%f36, %r84;
	mul.f32 	%f37, %f5, %f36;
	cvt.rn.f32.s32 	%f153, %r217;
	add.f32 	%f154, %f37, %f153;
	cvt.rzi.s32.f32 	%r218, %f154;
	ld.local.u32 	%r85, [%rd1+64];
	cvt.rn.f32.s32 	%f38, %r85;
	mul.f32 	%f39, %f6, %f38;
	cvt.rn.f32.s32 	%f155, %r218;
	add.f32 	%f156, %f39, %f155;
	cvt.rzi.s32.f32 	%r219, %f156;
	ld.local.u32 	%r86, [%rd1+68];
	cvt.rn.f32.s32 	%f40, %r86;
	mul.f32 	%f41, %f7, %f40;
	cvt.rn.f32.s32 	%f157, %r219;
	add.f32 	%f158, %f41, %f157;
	cvt.rzi.s32.f32 	%r220, %f158;
	ld.local.u32 	%r87, [%rd1+72];
	cvt.rn.f32.s32 	%f42, %r87;
	mul.f32 	%f43, %f8, %f42;
	cvt.rn.f32.s32 	%f159, %r220;
	add.f32 	%f160, %f43, %f159;
	cvt.rzi.s32.f32 	%r221, %f160;
	ld.local.u32 	%r88, [%rd1+76];
	cvt.rn.f32.s32 	%f44, %r88;
	mul.f32 	%f45, %f9, %f44;
	cvt.rn.f32.s32 	%f161, %r221;
	add.f32 	%f162, %f45, %f161;
	cvt.rzi.s32.f32 	%r222, %f162;
	ld.local.u32 	%r89, [%rd1+80];
	cvt.rn.f32.s32 	%f46, %r89;
	mul.f32 	%f47, %f10, %f46;
	cvt.rn.f32.s32 	%f163, %r222;
	add.f32 	%f164, %f47, %f163;
	cvt.rzi.s32.f32 	%r223, %f164;
	ld.local.u32 	%r90, [%rd1+84];
	cvt.rn.f32.s32 	%f48, %r90;
	mul.f32 	%f49, %f11, %f48;
	cvt.rn.f32.s32 	%f165, %r223;
	add.f32 	%f166, %f49, %f165;
	cvt.rzi.s32.f32 	%r224, %f166;
	ld.local.u32 	%r91, [%rd1+88];
	cvt.rn.f32.s32 	%f50, %r91;
	mul.f32 	%f51, %f12, %f50;
	cvt.rn.f32.s32 	%f167, %r224;
	add.f32 	%f168, %f51, %f167;
	cvt.rzi.s32.f32 	%r225, %f168;
	ld.local.u32 	%r92, [%rd1+92];
	cvt.rn.f32.s32 	%f52, %r92;
	mul.f32 	%f53, %f13, %f52;
	cvt.rn.f32.s32 	%f169, %r225;
	add.f32 	%f170, %f53, %f169;
	cvt.rzi.s32.f32 	%r226, %f170;
	ld.local.u32 	%r93, [%rd1+96];
	cvt.rn.f32.s32 	%f54, %r93;
	mul.f32 	%f55, %f14, %f54;
	cvt.rn.f32.s32 	%f171, %r226;
	add.f32 	%f172, %f55, %f171;
	cvt.rzi.s32.f32 	%r227, %f172;
	ld.local.u32 	%r94, [%rd1+100];
	cvt.rn.f32.s32 	%f56, %r94;
	mul.f32 	%f57, %f15, %f56;
	cvt.rn.f32.s32 	%f173, %r227;
	add.f32 	%f174, %f57, %f173;
	cvt.rzi.s32.f32 	%r228, %f174;
	ld.local.u32 	%r95, [%rd1+104];
	cvt.rn.f32.s32 	%f58, %r95;
	mul.f32 	%f59, %f16, %f58;
	cvt.rn.f32.s32 	%f175, %r228;
	add.f32 	%f176, %f59, %f175;
	cvt.rzi.s32.f32 	%r229, %f176;
	ld.local.u32 	%r96, [%rd1+108];
	cvt.rn.f32.s32 	%f60, %r96;
	mul.f32 	%f61, %f17, %f60;
	cvt.rn.f32.s32 	%f177, %r229;
	add.f32 	%f178, %f61, %f177;
	cvt.rzi.s32.f32 	%r230, %f178;
	ld.local.u32 	%r97, [%rd1+112];
	cvt.rn.f32.s32 	%f62, %r97;
	mul.f32 	%f63, %f18, %f62;
	cvt.rn.f32.s32 	%f179, %r230;
	add.f32 	%f180, %f63, %f179;
	cvt.rzi.s32.f32 	%r231, %f180;
	setp.gt.s32 	%p6, %r231, %r15;
	selp.b16 	%rs2, 0, %rs9, %p6;
	setp.eq.s32 	%p7, %r212, -1;
	ld.const.f32 	%f181, [coefs+156];
	mul.f32 	%f182, %f181, %f141;
	selp.f32 	%f183, %f181, %f182, %p7;
	cvt.rzi.s32.f32 	%r342, %f183;
	selp.f32 	%f184, %f142, %f143, %p7;
	cvt.rzi.s32.f32 	%r99, %f184;
	setp.gt.s32 	%p8, %r99, %r15;
	mov.b32 	%r343, 0;
	mov.f32 	%f376, 0f00000000;
	mov.u32 	%r341, %r99;
	@%p8 bra 	$L__BB0_30;
	cvt.rn.f32.s32 	%f376, %r342;
	setp.eq.s32 	%p9, %r80, -1;
	ld.const.f32 	%f185, [coefs+160];
	mul.f32 	%f186, %f185, %f28;
	selp.f32 	%f187, %f185, %f186, %p9;
	cvt.rzi.s32.f32 	%r342, %f187;
	selp.f32 	%f188, %f1, %f29, %p9;
	cvt.rzi.s32.f32 	%r341, %f188;
	add.s32 	%r102, %r341, %r99;
	setp.gt.s32 	%p10, %r102, %r15;
	mov.u32 	%r343, %r99;
	@%p10 bra 	$L__BB0_30;
	cvt.rn.f32.s32 	%f189, %r342;
	add.f32 	%f376, %f376, %f189;
	setp.eq.s32 	%p11, %r81, -1;
	mul.f32 	%f190, %f19, %f30;
	selp.f32 	%f191, %f19, %f190, %p11;
	cvt.rzi.s32.f32 	%r342, %f191;
	selp.f32 	%f192, %f2, %f31, %p11;
	cvt.rzi.s32.f32 	%r341, %f192;
	add.s32 	%r105, %r341, %r102;
	setp.gt.s32 	%p12, %r105, %r15;
	mov.u32 	%r343, %r102;
	@%p12 bra 	$L__BB0_30;
	cvt.rn.f32.s32 	%f193, %r342;
	add.f32 	%f376, %f376, %f193;
	setp.eq.s32 	%p13, %r82, -1;
	ld.const.f32 	%f194, [coefs+168];
	mul.f32 	%f195, %f194, %f32;
	selp.f32 	%f196, %f194, %f195, %p13;
	cvt.rzi.s32.f32 	%r342, %f196;
	selp.f32 	%f197, %f3, %f33, %p13;
	cvt.rzi.s32.f32 	%r341, %f197;
	add.s32 	%r108, %r341, %r105;
	setp.gt.s32 	%p14, %r108, %r15;
	mov.u32 	%r343, %r105;
	@%p14 bra 	$L__BB0_30;
	cvt.rn.f32.s32 	%f198, %r342;
	add.f32 	%f376, %f376, %f198;
	setp.eq.s32 	%p15, %r83, -1;
	ld.const.f32 	%f199, [coefs+172];
	mul.f32 	%f200, %f199, %f34;
	selp.f32 	%f201, %f199, %f200, %p15;
	cvt.rzi.s32.f32 	%r342, %f201;
	selp.f32 	%f202, %f4, %f35, %p15;
	cvt.rzi.s32.f32 	%r341, %f202;
	add.s32 	%r111, %r341, %r108;
	setp.gt.s32 	%p16, %r111, %r15;
	mov.u32 	%r343, %r108;
	@%p16 bra 	$L__BB0_30;
	cvt.rn.f32.s32 	%f203, %r342;
	add.f32 	%f376, %f376, %f203;
	setp.eq.s32 	%p17, %r84, -1;
	ld.const.f32 	%f204, [coefs+176];
	mul.f32 	%f205, %f204, %f36;
	selp.f32 	%f206, %f204, %f205, %p17;
	cvt.rzi.s32.f32 	%r342, %f206;
	selp.f32 	%f207, %f5, %f37, %p17;
	cvt.rzi.s32.f32 	%r341, %f207;
	add.s32 	%r114, %r341, %r111;
	setp.gt.s32 	%p18, %r114, %r15;
	mov.u32 	%r343, %r111;
	@%p18 bra 	$L__BB0_30;
	cvt.rn.f32.s32 	%f208, %r342;
	add.f32 	%f376, %f376, %f208;
	setp.eq.s32 	%p19, %r85, -1;
	mul.f32 	%f209, %f20, %f38;
	selp.f32 	%f210, %f20, %f209, %p19;
	cvt.rzi.s32.f32 	%r342, %f210;
	selp.f32 	%f211, %f6, %f39, %p19;
	cvt.rzi.s32.f32 	%r341, %f211;
	add.s32 	%r117, %r341, %r114;
	setp.gt.s32 	%p20, %r117, %r15;
	mov.u32 	%r343, %r114;
	@%p20 bra 	$L__BB0_30;
	cvt.rn.f32.s32 	%f212, %r342;
	add.f32 	%f376, %f376, %f212;
	setp.eq.s32 	%p21, %r86, -1;
	mul.f32 	%f213, %f21, %f40;
	selp.f32 	%f214, %f21, %f213, %p21;
	cvt.rzi.s32.f32 	%r342, %f214;
	selp.f32 	%f215, %f7, %f41, %p21;
	cvt.rzi.s32.f32 	%r341, %f215;
	add.s32 	%r120, %r341, %r117;
	setp.gt.s32 	%p22, %r120, %r15;
	mov.u32 	%r343, %r117;
	@%p22 bra 	$L__BB0_30;
	cvt.rn.f32.s32 	%f216, %r342;
	add.f32 	%f376, %f376, %f216;
	setp.eq.s32 	%p23, %r87, -1;
	mul.f32 	%f217, %f22, %f42;
	selp.f32 	%f218, %f22, %f217, %p23;
	cvt.rzi.s32.f32 	%r342, %f218;
	selp.f32 	%f219, %f8, %f43, %p23;
	cvt.rzi.s32.f32 	%r341, %f219;
	add.s32 	%r123, %r341, %r120;
	setp.gt.s32 	%p24, %r123, %r15;
	mov.u32 	%r343, %r120;
	@%p24 bra 	$L__BB0_30;
	cvt.rn.f32.s32 	%f220, %r342;
	add.f32 	%f376, %f376, %f220;
	setp.eq.s32 	%p25, %r88, -1;
	ld.const.f32 	%f221, [coefs+192];
	mul.f32 	%f222, %f221, %f44;
	selp.f32 	%f223, %f221, %f222, %p25;
	cvt.rzi.s32.f32 	%r342, %f223;
	selp.f32 	%f224, %f9, %f45, %p25;
	cvt.rzi.s32.f32 	%r341, %f224;
	add.s32 	%r126, %r341, %r123;
	setp.gt.s32 	%p26, %r126, %r15;
	mov.u32 	%r343, %r123;
	@%p26 bra 	$L__BB0_30;
	cvt.rn.f32.s32 	%f225, %r342;
	add.f32 	%f376, %f376, %f225;
	setp.eq.s32 	%p27, %r89, -1;
	ld.const.f32 	%f226, [coefs+196];
	mul.f32 	%f227, %f226, %f46;
	selp.f32 	%f228, %f226, %f227, %p27;
	cvt.rzi.s32.f32 	%r342, %f228;
	selp.f32 	%f229, %f10, %f47, %p27;
	cvt.rzi.s32.f32 	%r341, %f229;
	add.s32 	%r129, %r341, %r126;
	setp.gt.s32 	%p28, %r129, %r15;
	mov.u32 	%r343, %r126;
	@%p28 bra 	$L__BB0_30;
	cvt.rn.f32.s32 	%f230, %r342;
	add.f32 	%f376, %f376, %f230;
	setp.eq.s32 	%p29, %r90, -1;
	ld.const.f32 	%f231, [coefs+200];
	mul.f32 	%f232, %f231, %f48;
	selp.f32 	%f233, %f231, %f232, %p29;
	cvt.rzi.s32.f32 	%r342, %f233;
	selp.f32 	%f234, %f11, %f49, %p29;
	cvt.rzi.s32.f32 	%r341, %f234;
	add.s32 	%r132, %r341, %r129;
	setp.gt.s32 	%p30, %r132, %r15;
	mov.u32 	%r343, %r129;
	@%p30 bra 	$L__BB0_30;
	cvt.rn.f32.s32 	%f235, %r342;
	add.f32 	%f376, %f376, %f235;
	setp.eq.s32 	%p31, %r91, -1;
	ld.const.f32 	%f236, [coefs+204];
	mul.f32 	%f237, %f236, %f50;
	selp.f32 	%f238, %f236, %f237, %p31;
	cvt.rzi.s32.f32 	%r342, %f238;
	selp.f32 	%f239, %f12, %f51, %p31;
	cvt.rzi.s32.f32 	%r341, %f239;
	add.s32 	%r135, %r341, %r132;
	setp.gt.s32 	%p32, %r135, %r15;
	mov.u32 	%r343, %r132;
	@%p32 bra 	$L__BB0_30;
	cvt.rn.f32.s32 	%f240, %r342;
	add.f32 	%f376, %f376, %f240;
	setp.eq.s32 	%p33, %r92, -1;
	ld.const.f32 	%f241, [coefs+208];
	mul.f32 	%f242, %f241, %f52;
	selp.f32 	%f243, %f241, %f242, %p33;
	cvt.rzi.s32.f32 	%r342, %f243;
	selp.f32 	%f244, %f13, %f53, %p33;
	cvt.rzi.s32.f32 	%r341, %f244;
	add.s32 	%r138, %r341, %r135;
	setp.gt.s32 	%p34, %r138, %r15;
	mov.u32 	%r343, %r135;
	@%p34 bra 	$L__BB0_30;
	cvt.rn.f32.s32 	%f245, %r342;
	add.f32 	%f376, %f376, %f245;
	setp.eq.s32 	%p35, %r93, -1;
	mul.f32 	%f246, %f23, %f54;
	selp.f32 	%f247, %f23, %f246, %p35;
	cvt.rzi.s32.f32 	%r342, %f247;
	selp.f32 	%f248, %f14, %f55, %p35;
	cvt.rzi.s32.f32 	%r341, %f248;
	add.s32 	%r141, %r341, %r138;
	setp.gt.s32 	%p36, %r141, %r15;
	mov.u32 	%r343, %r138;
	@%p36 bra 	$L__BB0_30;
	cvt.rn.f32.s32 	%f249, %r342;
	add.f32 	%f376, %f376, %f249;
	setp.eq.s32 	%p37, %r94, -1;
	mul.f32 	%f250, %f24, %f56;
	selp.f32 	%f251, %f24, %f250, %p37;
	cvt.rzi.s32.f32 	%r342, %f251;
	selp.f32 	%f252, %f15, %f57, %p37;
	cvt.rzi.s32.f32 	%r341, %f252;
	add.s32 	%r144, %r341, %r141;
	setp.gt.s32 	%p38, %r144, %r15;
	mov.u32 	%r343, %r141;
	@%p38 bra 	$L__BB0_30;
	cvt.rn.f32.s32 	%f253, %r342;
	add.f32 	%f376, %f376, %f253;
	setp.eq.s32 	%p39, %r95, -1;
	mul.f32 	%f254, %f25, %f58;
	selp.f32 	%f255, %f25, %f254, %p39;
	cvt.rzi.s32.f32 	%r342, %f255;
	selp.f32 	%f256, %f16, %f59, %p39;
	cvt.rzi.s32.f32 	%r341, %f256;
	add.s32 	%r147, %r341, %r144;
	setp.gt.s32 	%p40, %r147, %r15;
	mov.u32 	%r343, %r144;
	@%p40 bra 	$L__BB0_30;
	cvt.rn.f32.s32 	%f257, %r342;
	add.f32 	%f376, %f376, %f257;
	setp.eq.s32 	%p41, %r96, -1;
	mul.f32 	%f258, %f26, %f60;
	selp.f32 	%f259, %f26, %f258, %p41;
	cvt.rzi.s32.f32 	%r342, %f259;
	selp.f32 	%f260, %f17, %f61, %p41;
	cvt.rzi.s32.f32 	%r341, %f260;
	add.s32 	%r150, %r341, %r147;
	setp.gt.s32 	%p42, %r150, %r15;
	mov.u32 	%r343, %r147;
	@%p42 bra 	$L__BB0_30;
	cvt.rn.f32.s32 	%f261, %r342;
	add.f32 	%f376, %f376, %f261;
	setp.eq.s32 	%p43, %r97, -1;
	mul.f32 	%f262, %f27, %f62;
	selp.f32 	%f263, %f27, %f262, %p43;
	cvt.rzi.s32.f32 	%r342, %f263;
	selp.f32 	%f264, %f18, %f63, %p43;
	cvt.rzi.s32.f32 	%r341, %f264;
	add.s32 	%r232, %r341, %r150;
	setp.gt.s32 	%p44, %r232, %r15;
	mov.u32 	%r343, %r150;
	@%p44 bra 	$L__BB0_30;
	cvt.rn.f32.s32 	%f265, %r342;
	add.f32 	%f377, %f376, %f265;
	bra.uni 	$L__BB0_31;
$L__BB0_30:
	sub.s32 	%r233, %r15, %r343;
	mul.lo.s32 	%r234, %r342, %r233;
	div.s32 	%r235, %r234, %r341;
	cvt.rn.f32.s32 	%f266, %r235;
	add.f32 	%f377, %f376, %f266;
$L__BB0_31:
	cvt.rzi.s32.f32 	%r236, %f377;
	setp.gt.s32 	%p45, %r236, %r373;
	selp.b16 	%rs9, %rs2, 0, %p45;
$L__BB0_32:
	setp.ne.s16 	%p49, %rs9, 0;
	setp.lt.s32 	%p50, %r340, 28;
	and.pred  	%p51, %p50, %p49;
	selp.u32 	%r275, 1, 0, %p51;
	add.s32 	%r340, %r340, %r275;
	setp.ne.s32 	%p52, %r340, 9;
	@%p52 bra 	$L__BB0_1;
	cvt.rn.f32.s32 	%f371, %r373;
	ld.shared.f32 	%f372, [%r16];
	add.f32 	%f373, %f372, %f371;
	st.shared.f32 	[%r16], %f373;
	bar.sync 	0;
	setp.lt.u32 	%p53, %r374, 2;
	@%p53 bra 	$L__BB0_38;
$L__BB0_34:
	mov.u32 	%r187, %r374;
	shr.u32 	%r374, %r187, 1;
	setp.ge.u32 	%p54, %r3, %r374;
	@%p54 bra 	$L__BB0_37;
	ld.shared.f32 	%f374, [%r16];
	shl.b32 	%r276, %r374, 2;
	add.s32 	%r277, %r16, %r276;
	ld.shared.f32 	%f86, [%r277];
	setp.geu.f32 	%p55, %f374, %f86;
	@%p55 bra 	$L__BB0_37;
	st.shared.f32 	[%r16], %f86;
	shl.b32 	%r278, %r374, 3;
	add.s32 	%r279, %r4, %r278;
	ld.shared.u64 	%rd10, [%r279];
	st.shared.u64 	[%r4], %rd10;
$L__BB0_37:
	bar.sync 	0;
	setp.gt.u32 	%p56, %r187, 3;
	@%p56 bra 	$L__BB0_34;
$L__BB0_38:
	setp.ne.s32 	%p57, %r3, 0;
	ld.shared.u64 	%rd4, [_ZZ13single_threadPfPlfPiS1_E7indices];
	@%p57 bra 	$L__BB0_40;
	ld.param.u64 	%rd77, [_Z13single_threadPfPlfPiS1__param_1];
	ld.param.u64 	%rd76, [_Z13single_threadPfPlfPiS1__param_0];
	ld.shared.f32 	%f375, [_ZZ13single_threadPfPlfPiS1_E7sh_maxs];
	cvta.to.global.u64 	%rd11, %rd76;
	mul.wide.u32 	%rd12, %r1, 4;
	add.s64 	%rd13, %rd11, %rd12;
	st.global.f32 	[%rd13], %f375;
	cvta.to.global.u64 	%rd14, %rd77;
	mul.wide.u32 	%rd15, %r1, 8;
	add.s64 	%rd16, %rd14, %rd15;
	st.global.u64 	[%rd16], %rd4;
$L__BB0_40:
	setp.ne.s64 	%p58, %rd4, %rd2;
	@%p58 bra 	$L__BB0_42;
	ld.param.u64 	%rd78, [_Z13single_threadPfPlfPiS1__param_4];
	cvta.to.global.u64 	%rd17, %rd78;
	mul.lo.s32 	%r280, %r1, 29;
	mul.wide.u32 	%rd18, %r280, 4;
	add.s64 	%rd19, %rd17, %rd18;
	st.global.u32 	[%rd19], %r372;
	add.s32 	%r281, %r280, 1;
	mul.wide.u32 	%rd20, %r281, 4;
	add.s64 	%rd21, %rd17, %rd20;
	st.global.u32 	[%rd21], %r371;
	add.s32 	%r282, %r280, 2;
	mul.wide.u32 	%rd22, %r282, 4;
	add.s64 	%rd23, %rd17, %rd22;
	st.global.u32 	[%rd23], %r370;
	add.s32 	%r283, %r280, 3;
	mul.wide.u32 	%rd24, %r283, 4;
	add.s64 	%rd25, %rd17, %rd24;
	st.global.u32 	[%rd25], %r369;
	add.s32 	%r284, %r280, 4;
	mul.wide.u32 	%rd26, %r284, 4;
	add.s64 	%rd27, %rd17, %rd26;
	st.global.u32 	[%rd27], %r368;
	add.s32 	%r285, %r280, 5;
	mul.wide.u32 	%rd28, %r285, 4;
	add.s64 	%rd29, %rd17, %rd28;
	st.global.u32 	[%rd29], %r367;
	add.s32 	%r286, %r280, 6;
	mul.wide.u32 	%rd30, %r286, 4;
	add.s64 	%rd31, %rd17, %rd30;
	st.global.u32 	[%rd31], %r366;
	add.s32 	%r287, %r280, 7;
	mul.wide.u32 	%rd32, %r287, 4;
	add.s64 	%rd33, %rd17, %rd32;
	st.global.u32 	[%rd33], %r365;
	add.s32 	%r288, %r280, 8;
	mul.wide.u32 	%rd34, %r288, 4;
	add.s64 	%rd35, %rd17, %rd34;
	st.global.u32 	[%rd35], %r364;
	add.s32 	%r289, %r280, 9;
	mul.wide.u32 	%rd36, %r289, 4;
	add.s64 	%rd37, %rd17, %rd36;
	st.global.u32 	[%rd37], %r363;
	add.s32 	%r290, %r280, 10;
	mul.wide.u32 	%rd38, %r290, 4;
	add.s64 	%rd39, %rd17, %rd38;
	st.global.u32 	[%rd39], %r362;
	add.s32 	%r291, %r280, 11;
	mul.wide.u32 	%rd40, %r291, 4;
	add.s64 	%rd41, %rd17, %rd40;
	st.global.u32 	[%rd41], %r361;
	add.s32 	%r292, %r280, 12;
	mul.wide.u32 	%rd42, %r292, 4;
	add.s64 	%rd43, %rd17, %rd42;
	st.global.u32 	[%rd43], %r360;
	add.s32 	%r293, %r280, 13;
	mul.wide.u32 	%rd44, %r293, 4;
	add.s64 	%rd45, %rd17, %rd44;
	st.global.u32 	[%rd45], %r359;
	add.s32 	%r294, %r280, 14;
	mul.wide.u32 	%rd46, %r294, 4;
	add.s64 	%rd47, %rd17, %rd46;
	st.global.u32 	[%rd47], %r358;
	add.s32 	%r295, %r280, 15;
	mul.wide.u32 	%rd48, %r295, 4;
	add.s64 	%rd49, %rd17, %rd48;
	st.global.u32 	[%rd49], %r357;
	add.s32 	%r296, %r280, 16;
	mul.wide.u32 	%rd50, %r296, 4;
	add.s64 	%rd51, %rd17, %rd50;
	st.global.u32 	[%rd51], %r356;
	add.s32 	%r297, %r280, 17;
	mul.wide.u32 	%rd52, %r297, 4;
	add.s64 	%rd53, %rd17, %rd52;
	st.global.u32 	[%rd53], %r355;
	add.s32 	%r298, %r280, 18;
	mul.wide.u32 	%rd54, %r298, 4;
	add.s64 	%rd55, %rd17, %rd54;
	st.global.u32 	[%rd55], %r354;
	add.s32 	%r299, %r280, 19;
	mul.wide.u32 	%rd56, %r299, 4;
	add.s64 	%rd57, %rd17, %rd56;
	st.global.u32 	[%rd57], %r353;
	add.s32 	%r300, %r280, 20;
	mul.wide.u32 	%rd58, %r300, 4;
	add.s64 	%rd59, %rd17, %rd58;
	st.global.u32 	[%rd59], %r352;
	add.s32 	%r301, %r280, 21;
	mul.wide.u32 	%rd60, %r301, 4;
	add.s64 	%rd61, %rd17, %rd60;
	st.global.u32 	[%rd61], %r351;
	add.s32 	%r302, %r280, 22;
	mul.wide.u32 	%rd62, %r302, 4;
	add.s64 	%rd63, %rd17, %rd62;
	st.global.u32 	[%rd63], %r350;
	add.s32 	%r303, %r280, 23;
	mul.wide.u32 	%rd64, %r303, 4;
	add.s64 	%rd65, %rd17, %rd64;
	st.global.u32 	[%rd65], %r349;
	add.s32 	%r304, %r280, 24;
	mul.wide.u32 	%rd66, %r304, 4;
	add.s64 	%rd67, %rd17, %rd66;
	st.global.u32 	[%rd67], %r348;
	add.s32 	%r305, %r280, 25;
	mul.wide.u32 	%rd68, %r305, 4;
	add.s64 	%rd69, %rd17, %rd68;
	st.global.u32 	[%rd69], %r347;
	add.s32 	%r306, %r280, 26;
	mul.wide.u32 	%rd70, %r306, 4;
	add.s64 	%rd71, %rd17, %rd70;
	st.global.u32 	[%rd71], %r346;
	add.s32 	%r307, %r280, 27;
	mul.wide.u32 	%rd72, %r307, 4;
	add.s64 	%rd73, %rd17, %rd72;
	st.global.u32 	[%rd73], %r345;
	add.s32 	%r308, %r280, 28;
	mul.wide.u32 	%rd74, %r308, 4;
	add.s64 	%rd75, %rd17, %rd74;
	st.global.u32 	[%rd75], %r344;
$L__BB0_42:
	bar.sync 	0;
	ret;

}
	// .globl	_Z13reduction_maxPfPlPi
.visible .entry _Z13reduction_maxPfPlPi(
	.param .u64 .ptr .align 1 _Z13reduction_maxPfPlPi_param_0,
	.param .u64 .ptr .align 1 _Z13reduction_maxPfPlPi_param_1,
	.param .u64 .ptr .align 1 _Z13reduction_maxPfPlPi_param_2
)
{
	.reg .pred 	%p<6>;
	.reg .b32 	%r<54>;
	.reg .b32 	%f<3>;
	.reg .b64 	%rd<19>;
	// demoted variable
	.shared .align 4 .b8 _ZZ13reduction_maxPfPlPiE5sdata[256];
	ld.param.u64 	%rd4, [_Z13reduction_maxPfPlPi_param_0];
	ld.param.u64 	%rd5, [_Z13reduction_maxPfPlPi_param_1];
	ld.param.u64 	%rd3, [_Z13reduction_maxPfPlPi_param_2];
	cvta.to.global.u64 	%rd1, %rd5;
	cvta.to.global.u64 	%rd2, %rd4;
	mov.u32 	%r1, %ctaid.x;
	mov.u32 	%r53, %ntid.x;
	mov.u32 	%r3, %tid.x;
	mad.lo.s32 	%r9, %r1, %r53, %r3;
	mul.wide.s32 	%rd6, %r9, 4;
	add.s64 	%rd7, %rd2, %rd6;
	ld.global.f32 	%f1, [%rd7];
	cvt.rzi.s32.f32 	%r10, %f1;
	shl.b32 	%r11, %r3, 2;
	mov.u32 	%r12, _ZZ13reduction_maxPfPlPiE5sdata;
	add.s32 	%r4, %r12, %r11;
	st.shared.u32 	[%r4], %r10;
	mul.wide.s32 	%rd8, %r9, 8;
	add.s64 	%rd9, %rd1, %rd8;
	ld.global.u64 	%rd10, [%rd9];
	st.shared.u32 	[%r4+128], %rd10;
	bar.sync 	0;
	setp.lt.u32 	%p1, %r53, 2;
	@%p1 bra 	$L__BB1_5;
$L__BB1_1:
	mov.u32 	%r5, %r53;
	shr.u32 	%r53, %r5, 1;
	setp.ge.u32 	%p2, %r3, %r53;
	@%p2 bra 	$L__BB1_4;
	ld.shared.u32 	%r13, [%r4];
	shl.b32 	%r14, %r53, 2;
	add.s32 	%r7, %r4, %r14;
	ld.shared.u32 	%r8, [%r7];
	setp.ge.s32 	%p3, %r13, %r8;
	@%p3 bra 	$L__BB1_4;
	st.shared.u32 	[%r4], %r8;
	ld.shared.u32 	%r15, [%r7+128];
	st.shared.u32 	[%r4+128], %r15;
$L__BB1_4:
	bar.sync 	0;
	setp.gt.u32 	%p4, %r5, 3;
	@%p4 bra 	$L__BB1_1;
$L__BB1_5:
	setp.ne.s32 	%p5, %r3, 0;
	@%p5 bra 	$L__BB1_7;
	cvta.to.global.u64 	%rd11, %rd3;
	ld.shared.u32 	%r16, [_ZZ13reduction_maxPfPlPiE5sdata];
	cvt.rn.f32.s32 	%f2, %r16;
	mul.wide.u32 	%rd12, %r1, 4;
	add.s64 	%rd13, %rd2, %rd12;
	st.global.f32 	[%rd13], %f2;
	ld.shared.u32 	%r17, [_ZZ13reduction_maxPfPlPiE5sdata+128];
	cvt.s64.s32 	%rd14, %r17;
	mul.wide.u32 	%rd15, %r1, 8;
	add.s64 	%rd16, %rd1, %rd15;
	st.global.u64 	[%rd16], %rd14;
	add.s32 	%r18, %r17, -29;
	shr.s32 	%r19, %r18, 31;
	shr.u32 	%r20, %r19, 27;
	add.s32 	%r21, %r18, %r20;
	shr.s32 	%r22, %r21, 5;
	mul.lo.s32 	%r23, %r22, 29;
	mul.wide.s32 	%rd17, %r23, 4;
	add.s64 	%rd18, %rd11, %rd17;
	ld.global.u32 	%r24, [%rd18];
	st.global.u32 	[%rd11], %r24;
	ld.global.u32 	%r25, [%rd18+4];
	st.global.u32 	[%rd11+4], %r25;
	ld.global.u32 	%r26, [%rd18+8];
	st.global.u32 	[%rd11+8], %r26;
	ld.global.u32 	%r27, [%rd18+12];
	st.global.u32 	[%rd11+12], %r27;
	ld.global.u32 	%r28, [%rd18+16];
	st.global.u32 	[%rd11+16], %r28;
	ld.global.u32 	%r29, [%rd18+20];
	st.global.u32 	[%rd11+20], %r29;
	ld.global.u32 	%r30, [%rd18+24];
	st.global.u32 	[%rd11+24], %r30;
	ld.global.u32 	%r31, [%rd18+28];
	st.global.u32 	[%rd11+28], %r31;
	ld.global.u32 	%r32, [%rd18+32];
	st.global.u32 	[%rd11+32], %r32;
	ld.global.u32 	%r33, [%rd18+36];
	st.global.u32 	[%rd11+36], %r33;
	ld.global.u32 	%r34, [%rd18+40];
	st.global.u32 	[%rd11+40], %r34;
	ld.global.u32 	%r35, [%rd18+44];
	st.global.u32 	[%rd11+44], %r35;
	ld.global.u32 	%r36, [%rd18+48];
	st.global.u32 	[%rd11+48], %r36;
	ld.global.u32 	%r37, [%rd18+52];
	st.global.u32 	[%rd11+52], %r37;
	ld.global.u32 	%r38, [%rd18+56];
	st.global.u32 	[%rd11+56], %r38;
	ld.global.u32 	%r39, [%rd18+60];
	st.global.u32 	[%rd11+60], %r39;
	ld.global.u32 	%r40, [%rd18+64];
	st.global.u32 	[%rd11+64], %r40;
	ld.global.u32 	%r41, [%rd18+68];
	st.global.u32 	[%rd11+68], %r41;
	ld.global.u32 	%r42, [%rd18+72];
	st.global.u32 	[%rd11+72], %r42;
	ld.global.u32 	%r43, [%rd18+76];
	st.global.u32 	[%rd11+76], %r43;
	ld.global.u32 	%r44, [%rd18+80];
	st.global.u32 	[%rd11+80], %r44;
	ld.global.u32 	%r45, [%rd18+84];
	st.global.u32 	[%rd11+84], %r45;
	ld.global.u32 	%r46, [%rd18+88];
	st.global.u32 	[%rd11+88], %r46;
	ld.global.u32 	%r47, [%rd18+92];
	st.global.u32 	[%rd11+92], %r47;
	ld.global.u32 	%r48, [%rd18+96];
	st.global.u32 	[%rd11+96], %r48;
	ld.global.u32 	%r49, [%rd18+100];
	st.global.u32 	[%rd11+100], %r49;
	ld.global.u32 	%r50, [%rd18+104];
	st.global.u32 	[%rd11+104], %r50;
	ld.global.u32 	%r51, [%rd18+108];
	st.global.u32 	[%rd11+108], %r51;
	ld.global.u32 	%r52, [%rd18+112];
	st.global.u32 	[%rd11+112], %r52;
$L__BB1_7:
	ret;

}
	// .globl	_Z12which_stringlPiS_
.visible .entry _Z12which_stringlPiS_(
	.param .u64 _Z12which_stringlPiS__param_0,
	.param .u64 .ptr .align 1 _Z12which_stringlPiS__param_1,
	.param .u64 .ptr .align 1 _Z12which_stringlPiS__param_2
)
{
	.reg .b32 	%r<5>;
	.reg .b64 	%rd<9>;

	ld.param.u64 	%rd1, [_Z12which_stringlPiS__param_1];
	ld.param.u64 	%rd2, [_Z12which_stringlPiS__param_2];
	cvta.to.global.u64 	%rd3, %rd1;
	cvta.to.global.u64 	%rd4, %rd2;
	mov.u32 	%r1, %ctaid.x;
	mov.u32 	%r2, %tid.x;
	mad.lo.s32 	%r3, %r1, 29, %r2;
	mul.wide.u32 	%rd5, %r3, 4;
	add.s64 	%rd6, %rd4, %rd5;
	ld.global.u32 	%r4, [%rd6];
	mul.wide.u32 	%rd7, %r2, 4;
	add.s64 	%rd8, %rd3, %rd7;
	st.global.u32 	[%rd8], %r4;
	ret;

}


// ===== COMPILED SASS (sm_100) =====

	.target	sm_100

	.elftype	@"ET_EXEC"


//--------------------- .note.nv.tkinfo           --------------------------
	.section	.note.nv.tkinfo,"",@"SHT_NOTE"
	.sectionflags	@"SHF_NOTE_NV_TKINFO"
	.tkinfo
        /*0018*/ 	.word	0x00000002
        /*0030*/ 	.string	""
        /*0030*/ 	.string	"ptxas"
        /*0030*/ 	.string	"Cuda compilation tools, release 13.0, V13.0.88"
        /*0030*/ 	.string	"Build cuda_13.0.r13.0/compiler.36424714_0"
        /*0030*/ 	.string	"-arch sm_100 -m 64 "



//--------------------- .note.nv.cuinfo           --------------------------
	.section	.note.nv.cuinfo,"",@"SHT_NOTE"
	.sectionflags	@"SHF_NOTE_NV_CUINFO"
        /*0018*/ 	.short	0x0002
        /*001a*/ 	.short	0x0064
        /*001c*/ 	.short	0x0082
	.zero		2


//--------------------- .nv.info                  --------------------------
	.section	.nv.info,"",@"SHT_CUDA_INFO"
	.align	4


	//----- nvinfo : EIATTR_REGCOUNT
	.align		4
        /*0000*/ 	.byte	0x04, 0x2f
        /*0002*/ 	.short	(.L_2 - .L_1)
	.align		4
.L_1:
        /*0004*/ 	.word	index@(_Z13single_threadPfPlfPiS1_)
        /*0008*/ 	.word	0x0000007f


	//----- nvinfo : EIATTR_FRAME_SIZE
	.align		4
.L_2:
        /*000c*/ 	.byte	0x04, 0x11
        /*000e*/ 	.short	(.L_4 - .L_3)
	.align		4
.L_3:
        /*0010*/ 	.word	index@(_Z13single_threadPfPlfPiS1_)
        /*0014*/ 	.word	0x00000000


	//----- nvinfo : EIATTR_REGCOUNT
	.align		4
.L_4:
        /*0018*/ 	.byte	0x04, 0x2f
        /*001a*/ 	.short	(.L_6 - .L_5)
	.align		4
.L_5:
        /*001c*/ 	.word	index@(_Z13reduction_maxPfPlPi)
        /*0020*/ 	.word	0x00000018


	//----- nvinfo : EIATTR_FRAME_SIZE
	.align		4
.L_6:
        /*0024*/ 	.byte	0x04, 0x11
        /*0026*/ 	.short	(.L_8 - .L_7)
	.align		4
.L_7:
        /*0028*/ 	.word	index@(_Z13reduction_maxPfPlPi)
        /*002c*/ 	.word	0x00000000


	//----- nvinfo : EIATTR_REGCOUNT
	.align		4
.L_8:
        /*0030*/ 	.byte	0x04, 0x2f
        /*0032*/ 	.short	(.L_10 - .L_9)
	.align		4
.L_9:
        /*0034*/ 	.word	index@(_Z12which_stringlPiS_)
        /*0038*/ 	.word	0x00000008


	//----- nvinfo : EIATTR_FRAME_SIZE
	.align		4
.L_10:
        /*003c*/ 	.byte	0x04, 0x11
        /*003e*/ 	.short	(.L_12 - .L_11)
	.align		4
.L_11:
        /*0040*/ 	.word	index@(_Z12which_stringlPiS_)
        /*0044*/ 	.word	0x00000000


	//----- nvinfo : EIATTR_MIN_STACK_SIZE
	.align		4
.L_12:
        /*0048*/ 	.byte	0x04, 0x12
        /*004a*/ 	.short	(.L_14 - .L_13)
	.align		4
.L_13:
        /*004c*/ 	.word	index@(_Z12which_stringlPiS_)
        /*0050*/ 	.word	0x00000000


	//----- nvinfo : EIATTR_MIN_STACK_SIZE
	.align		4
.L_14:
        /*0054*/ 	.byte	0x04, 0x12
        /*0056*/ 	.short	(.L_16 - .L_15)
	.align		4
.L_15:
        /*0058*/ 	.word	index@(_Z13reduction_maxPfPlPi)
        /*005c*/ 	.word	0x00000000


	//----- nvinfo : EIATTR_MIN_STACK_SIZE
	.align		4
.L_16:
        /*0060*/ 	.byte	0x04, 0x12
        /*0062*/ 	.short	(.L_18 - .L_17)
	.align		4
.L_17:
        /*0064*/ 	.word	index@(_Z13single_threadPfPlfPiS1_)
        /*0068*/ 	.word	0x00000000
.L_18:


//--------------------- .nv.compat                --------------------------
	.section	.nv.compat,"",@"SHT_CUDA_COMPAT_INFO"
	.align	4
        /*0000*/ 	.byte	0x02, 0x09, 0x00, 0x00, 0x02, 0x02, 0x01, 0x00, 0x02, 0x05, 0x05, 0x00, 0x03, 0x07, 0x01, 0x01
        /*0010*/ 	.byte	0x02, 0x03, 0x00, 0x00, 0x02, 0x06, 0x01, 0x00, 0x04, 0x0b, 0x08, 0x00, 0x01, 0x00, 0x00, 0x00
        /*0020*/ 	.byte	0x00, 0x00, 0x00, 0x00


//--------------------- .nv.info._Z12which_stringlPiS_ --------------------------
	.section	.nv.info._Z12which_stringlPiS_,"",@"SHT_CUDA_INFO"
	.sectionflags	@""
	.align	4


	//----- nvinfo : EIATTR_CUDA_API_VERSION
	.align		4
        /*0000*/ 	.byte	0x04, 0x37
        /*0002*/ 	.short	(.L_20 - .L_19)
.L_19:
        /*0004*/ 	.word	0x00000082


	//----- nvinfo : EIATTR_KPARAM_INFO
	.align		4
.L_20:
        /*0008*/ 	.byte	0x04, 0x17
        /*000a*/ 	.short	(.L_22 - .L_21)
.L_21:
        /*000c*/ 	.word	0x00000000
        /*0010*/ 	.short	0x0002
        /*0012*/ 	.short	0x0010
        /*0014*/ 	.byte	0x00, 0xf5, 0x21, 0x00


	//----- nvinfo : EIATTR_KPARAM_INFO
	.align		4
.L_22:
        /*0018*/ 	.byte	0x04, 0x17
        /*001a*/ 	.short	(.L_24 - .L_23)
.L_23:
        /*001c*/ 	.word	0x00000000
        /*0020*/ 	.short	0x0001
        /*0022*/ 	.short	0x0008
        /*0024*/ 	.byte	0x00, 0xf5, 0x21, 0x00


	//----- nvinfo : EIATTR_KPARAM_INFO
	.align		4
.L_24:
        /*0028*/ 	.byte	0x04, 0x17
        /*002a*/ 	.short	(.L_26 - .L_25)
.L_25:
        /*002c*/ 	.word	0x00000000
        /*0030*/ 	.short	0x0000
        /*0032*/ 	.short	0x0000
        /*0034*/ 	.byte	0x00, 0xf0, 0x21, 0x00


	//----- nvinfo : EIATTR_SPARSE_MMA_MASK
	.align		4
.L_26:
        /*0038*/ 	.byte	0x03, 0x50
        /*003a*/ 	.short	0x0000


	//----- nvinfo : EIATTR_MAXREG_COUNT
	.align		4
        /*003c*/ 	.byte	0x03, 0x1b
        /*003e*/ 	.short	0x00ff


	//----- nvinfo : EIATTR_MERCURY_ISA_VERSION
	.align		4
        /*0040*/ 	.byte	0x03, 0x5f
        /*0042*/ 	.short	0x0101


	//----- nvinfo : EIATTR_VRC_CTA_INIT_COUNT
	.align		4
        /*0044*/ 	.byte	0x02, 0x4a
	.zero		1
	.zero		1


	//----- nvinfo : EIATTR_EXIT_INSTR_OFFSETS
	.align		4
        /*0048*/ 	.byte	0x04, 0x1c
        /*004a*/ 	.short	(.L_28 - .L_27)


	//   ....[0]....
.L_27:
        /*004c*/ 	.word	0x000000b0


	//----- nvinfo : EIATTR_CBANK_PARAM_SIZE
	.align		4
.L_28:
        /*0050*/ 	.byte	0x03, 0x19
        /*0052*/ 	.short	0x0018


	//----- nvinfo : EIATTR_PARAM_CBANK
	.align		4
        /*0054*/ 	.byte	0x04, 0x0a
        /*0056*/ 	.short	(.L_30 - .L_29)
	.align		4
.L_29:
        /*0058*/ 	.word	index@(.nv.constant0._Z12which_stringlPiS_)
        /*005c*/ 	.short	0x0380
        /*005e*/ 	.short	0x0018


	//----- nvinfo : EIATTR_SW_WAR
	.align		4
.L_30:
        /*0060*/ 	.byte	0x04, 0x36
        /*0062*/ 	.short	(.L_32 - .L_31)
.L_31:
        /*0064*/ 	.word	0x00000008
.L_32:


//--------------------- .nv.info._Z13reduction_maxPfPlPi --------------------------
	.section	.nv.info._Z13reduction_maxPfPlPi,"",@"SHT_CUDA_INFO"
	.sectionflags	@""
	.align	4


	//----- nvinfo : EIATTR_CUDA_API_VERSION
	.align		4
        /*0000*/ 	.byte	0x04, 0x37
        /*0002*/ 	.short	(.L_34 - .L_33)
.L_33:
        /*0004*/ 	.word	0x00000082


	//----- nvinfo : EIATTR_KPARAM_INFO
	.align		4
.L_34:
        /*0008*/ 	.byte	0x04, 0x17
        /*000a*/ 	.short	(.L_36 - .L_35)
.L_35:
        /*000c*/ 	.word	0x00000000
        /*0010*/ 	.short	0x0002
        /*0012*/ 	.short	0x0010
        /*0014*/ 	.byte	0x00, 0xf5, 0x21, 0x00


	//----- nvinfo : EIATTR_KPARAM_INFO
	.align		4
.L_36:
        /*0018*/ 	.byte	0x04, 0x17
        /*001a*/ 	.short	(.L_38 - .L_37)
.L_37:
        /*001c*/ 	.word	0x00000000
        /*0020*/ 	.short	0x0001
        /*0022*/ 	.short	0x0008
        /*0024*/ 	.byte	0x00, 0xf5, 0x21, 0x00


	//----- nvinfo : EIATTR_KPARAM_INFO
	.align		4
.L_38:
        /*0028*/ 	.byte	0x04, 0x17
        /*002a*/ 	.short	(.L_40 - .L_39)
.L_39:
        /*002c*/ 	.word	0x00000000
        /*0030*/ 	.short	0x0000
        /*0032*/ 	.short	0x0000
        /*0034*/ 	.byte	0x00, 0xf5, 0x21, 0x00


	//----- nvinfo : EIATTR_SPARSE_MMA_MASK
	.align		4
.L_40:
        /*0038*/ 	.byte	0x03, 0x50
        /*003a*/ 	.short	0x0000


	//----- nvinfo : EIATTR_MAXREG_COUNT
	.align		4
        /*003c*/ 	.byte	0x03, 0x1b
        /*003e*/ 	.short	0x00ff


	//----- nvinfo : EIATTR_NUM_BARRIERS
	.align		4
        /*0040*/ 	.byte	0x02, 0x4c
        /*0042*/ 	.byte	0x01
	.zero		1


	//----- nvinfo : EIATTR_MERCURY_ISA_VERSION
	.align		4
        /*0044*/ 	.byte	0x03, 0x5f
        /*0046*/ 	.short	0x0101


	//----- nvinfo : EIATTR_VRC_CTA_INIT_COUNT
	.align		4
        /*0048*/ 	.byte	0x02, 0x4a
	.zero		1
	.zero		1


	//----- nvinfo : EIATTR_EXIT_INSTR_OFFSETS
	.align		4
        /*004c*/ 	.byte	0x04, 0x1c
        /*004e*/ 	.short	(.L_42 - .L_41)


	//   ....[0]....
.L_41:
        /*0050*/ 	.word	0x00000280


	//   ....[1]....
        /*0054*/ 	.word	0x00000780


	//----- nvinfo : EIATTR_CRS_STACK_SIZE
	.align		4
.L_42:
        /*0058*/ 	.byte	0x04, 0x1e
        /*005a*/ 	.short	(.L_44 - .L_43)
.L_43:
        /*005c*/ 	.word	0x00000000


	//----- nvinfo : EIATTR_CBANK_PARAM_SIZE
	.align		4
.L_44:
        /*0060*/ 	.byte	0x03, 0x19
        /*0062*/ 	.short	0x0018


	//----- nvinfo : EIATTR_PARAM_CBANK
	.align		4
        /*0064*/ 	.byte	0x04, 0x0a
        /*0066*/ 	.short	(.L_46 - .L_45)
	.align		4
.L_45:
        /*0068*/ 	.word	index@(.nv.constant0._Z13reduction_maxPfPlPi)
        /*006c*/ 	.short	0x0380
        /*006e*/ 	.short	0x0018


	//----- nvinfo : EIATTR_SW_WAR
	.align		4
.L_46:
        /*0070*/ 	.byte	0x04, 0x36
        /*0072*/ 	.short	(.L_48 - .L_47)
.L_47:
        /*0074*/ 	.word	0x00000008
.L_48:


//--------------------- .nv.info._Z13single_threadPfPlfPiS1_ --------------------------
	.section	.nv.info._Z13single_threadPfPlfPiS1_,"",@"SHT_CUDA_INFO"
	.sectionflags	@""
	.align	4


	//----- nvinfo : EIATTR_CUDA_API_VERSION
	.align		4
        /*0000*/ 	.byte	0x04, 0x37
        /*0002*/ 	.short	(.L_50 - .L_49)
.L_49:
        /*0004*/ 	.word	0x00000082


	//----- nvinfo : EIATTR_KPARAM_INFO
	.align		4
.L_50:
        /*0008*/ 	.byte	0x04, 0x17
        /*000a*/ 	.short	(.L_52 - .L_51)
.L_51:
        /*000c*/ 	.word	0x00000000
        /*0010*/ 	.short	0x0004
        /*0012*/ 	.short	0x0020
        /*0014*/ 	.byte	0x00, 0xf5, 0x21, 0x00


	//----- nvinfo : EIATTR_KPARAM_INFO
	.align		4
.L_52:
        /*0018*/ 	.byte	0x04, 0x17
        /*001a*/ 	.short	(.L_54 - .L_53)
.L_53:
        /*001c*/ 	.word	0x00000000
        /*0020*/ 	.short	0x0003
        /*0022*/ 	.short	0x0018
        /*0024*/ 	.byte	0x00, 0xf5, 0x21, 0x00


	//----- nvinfo : EIATTR_KPARAM_INFO
	.align		4
.L_54:
        /*0028*/ 	.byte	0x04, 0x17
        /*002a*/ 	.short	(.L_56 - .L_55)
.L_55:
        /*002c*/ 	.word	0x00000000
        /*0030*/ 	.short	0x0002
        /*0032*/ 	.short	0x0010
        /*0034*/ 	.byte	0x00, 0xf0, 0x11, 0x00


	//----- nvinfo : EIATTR_KPARAM_INFO
	.align		4
.L_56:
        /*0038*/ 	.byte	0x04, 0x17
        /*003a*/ 	.short	(.L_58 - .L_57)
.L_57:
        /*003c*/ 	.word	0x00000000
        /*0040*/ 	.short	0x0001
        /*0042*/ 	.short	0x0008
        /*0044*/ 	.byte	0x00, 0xf5, 0x21, 0x00


	//----- nvinfo : EIATTR_KPARAM_INFO
	.align		4
.L_58:
        /*0048*/ 	.byte	0x04, 0x17
        /*004a*/ 	.short	(.L_60 - .L_59)
.L_59:
        /*004c*/ 	.word	0x00000000
        /*0050*/ 	.short	0x0000
        /*0052*/ 	.short	0x0000
        /*0054*/ 	.byte	0x00, 0xf5, 0x21, 0x00


	//----- nvinfo : EIATTR_SPARSE_MMA_MASK
	.align		4
.L_60:
        /*0058*/ 	.byte	0x03, 0x50
        /*005a*/ 	.short	0x0000


	//----- nvinfo : EIATTR_MAXREG_COUNT
	.align		4
        /*005c*/ 	.byte	0x03, 0x1b
        /*005e*/ 	.short	0x00ff


	//----- nvinfo : EIATTR_NUM_BARRIERS
	.align		4
        /*0060*/ 	.byte	0x02, 0x4c
        /*0062*/ 	.byte	0x01
	.zero		1


	//----- nvinfo : EIATTR_MERCURY_ISA_VERSION
	.align		4
        /*0064*/ 	.byte	0x03, 0x5f
        /*0066*/ 	.short	0x0101


	//----- nvinfo : EIATTR_VRC_CTA_INIT_COUNT
	.align		4
        /*0068*/ 	.byte	0x02, 0x4a
	.zero		1
	.zero		1


	//----- nvinfo : EIATTR_EXIT_INSTR_OFFSETS
	.align		4
        /*006c*/ 	.byte	0x04, 0x1c
        /*006e*/ 	.short	(.L_62 - .L_61)


	//   ....[0]....
.L_61:
        /*0070*/ 	.word	0x00004ae0


	//----- nvinfo : EIATTR_CRS_STACK_SIZE
	.align		4
.L_62:
        /*0074*/ 	.byte	0x04, 0x1e
        /*0076*/ 	.short	(.L_64 - .L_63)
.L_63:
        /*0078*/ 	.word	0x00000000


	//----- nvinfo : EIATTR_CBANK_PARAM_SIZE
	.align		4
.L_64:
        /*007c*/ 	.byte	0x03, 0x19
        /*007e*/ 	.short	0x0028


	//----- nvinfo : EIATTR_PARAM_CBANK
	.align		4
        /*0080*/ 	.byte	0x04, 0x0a
        /*0082*/ 	.short	(.L_66 - .L_65)
	.align		4
.L_65:
        /*0084*/ 	.word	index@(.nv.constant0._Z13single_threadPfPlfPiS1_)
        /*0088*/ 	.short	0x0380
        /*008a*/ 	.short	0x0028


	//----- nvinfo : EIATTR_SW_WAR
	.align		4
.L_66:
        /*008c*/ 	.byte	0x04, 0x36
        /*008e*/ 	.short	(.L_68 - .L_67)
.L_67:
        /*0090*/ 	.word	0x00000008
.L_68:


//--------------------- .nv.callgraph             --------------------------
	.section	.nv.callgraph,"",@"SHT_CUDA_CALLGRAPH"
	.align	4
	.sectionentsize	8
	.align		4
        /*0000*/ 	.word	0x00000000
	.align		4
        /*0004*/ 	.word	0xffffffff
	.align		4
        /*0008*/ 	.word	0x00000000
	.align		4
        /*000c*/ 	.word	0xfffffffe
	.align		4
        /*0010*/ 	.word	0x00000000
	.align		4
        /*0014*/ 	.word	0xfffffffd
	.align		4
        /*0018*/ 	.word	0x00000000
	.align		4
        /*001c*/ 	.word	0xfffffffc


//--------------------- .nv.constant3             --------------------------
	.section	.nv.constant3,"a",@progbits
	.align	4
.nv.constant3:
	.type		coefs,@object
	.size		coefs,(.L_0 - coefs)
coefs:
	.zero		232
.L_0:


//--------------------- .text._Z12which_stringlPiS_ --------------------------
	.section	.text._Z12which_stringlPiS_,"ax",@progbits
	.align	128
        .global         _Z12which_stringlPiS_
        .type           _Z12which_stringlPiS_,@function
        .size           _Z12which_stringlPiS_,(.L_x_26 - _Z12which_stringlPiS_)
        .other          _Z12which_stringlPiS_,@"STO_CUDA_ENTRY STV_DEFAULT"
_Z12which_stringlPiS_:
.text._Z12which_stringlPiS_:
[----:B------:R-:W-:Y:S01]  /*0000*/  LDC R1, c[0x0][0x37c] ;  /* 0x0000df00ff017b82 */ /* 0x000fe20000000800 */
[----:B------:R-:W0:Y:S07]  /*0010*/  S2R R5, SR_CTAID.X ;  /* 0x0000000000057919 */ /* 0x000e2e0000002500 */
[----:B------:R-:W1:Y:S01]  /*0020*/  LDC.64 R2, c[0x0][0x390] ;  /* 0x0000e400ff027b82 */ /* 0x000e620000000a00 */
[----:B------:R-:W2:Y:S01]  /*0030*/  LDCU.64 UR4, c[0x0][0x358] ;  /* 0x00006b00ff0477ac */ /* 0x000ea20008000a00 */
[----:B------:R-:W0:Y:S02]  /*0040*/  S2R R0, SR_TID.X ;  /* 0x0000000000007919 */ /* 0x000e240000002100 */
[----:B0-----:R-:W-:-:S04]  /*0050*/  IMAD R5, R5, 0x1d, R0 ;  /* 0x0000001d05057824 */ /* 0x001fc800078e0200 */
[----:B-1----:R-:W-:Y:S02]  /*0060*/  IMAD.WIDE.U32 R2, R5, 0x4, R2 ;  /* 0x0000000405027825 */ /* 0x002fe400078e0002 */
[----:B------:R-:W0:Y:S04]  /*0070*/  LDC.64 R4, c[0x0][0x388] ;  /* 0x0000e200ff047b82 */ /* 0x000e280000000a00 */
[----:B--2---:R-:W2:Y:S01]  /*0080*/  LDG.E R3, desc[UR4][R2.64] ;  /* 0x0000000402037981 */ /* 0x004ea2000c1e1900 */
[----:B0-----:R-:W-:-:S05]  /*0090*/  IMAD.WIDE.U32 R4, R0, 0x4, R4 ;  /* 0x0000000400047825 */ /* 0x001fca00078e0004 */
[----:B--2---:R-:W-:Y:S01]  /*00a0*/  STG.E desc[UR4][R4.64], R3 ;  /* 0x0000000304007986 */ /* 0x004fe2000c101904 */
[----:B------:R-:W-:Y:S05]  /*00b0*/  EXIT ;  /* 0x000000000000794d */ /* 0x000fea0003800000 */
.L_x_0:
[----:B------:R-:W-:-:S00]  /*00c0*/  BRA `(.L_x_0) ;  /* 0xfffffffc00fc7947 */ /* 0x000fc0000383ffff */
[----:B------:R-:W-:-:S00]  /*00d0*/  NOP ;  /* 0x0000000000007918 */ /* 0x000fc00000000000 */
        /* <DEDUP_REMOVED lines=10> */
.L_x_26:


//--------------------- .text._Z13reduction_maxPfPlPi --------------------------
	.section	.text._Z13reduction_maxPfPlPi,"ax",@progbits
	.align	128
        .global         _Z13reduction_maxPfPlPi
        .type           _Z13reduction_maxPfPlPi,@function
        .size           _Z13reduction_maxPfPlPi,(.L_x_27 - _Z13reduction_maxPfPlPi)
        .other          _Z13reduction_maxPfPlPi,@"STO_CUDA_ENTRY STV_DEFAULT"
_Z13reduction_maxPfPlPi:
.text._Z13reduction_maxPfPlPi:
[----:B------:R-:W-:Y:S01]  /*0000*/  LDC R1, c[0x0][0x37c] ;  /* 0x0000df00ff017b82 */ /* 0x000fe20000000800 */
[----:B------:R-:W0:Y:S07]  /*0010*/  S2R R0, SR_CTAID.X ;  /* 0x0000000000007919 */ /* 0x000e2e0000002500 */
[----:B------:R-:W1:Y:S01]  /*0020*/  LDC.64 R2, c[0x0][0x380] ;  /* 0x0000e000ff027b82 */ /* 0x000e620000000a00 */
[----:B------:R-:W0:Y:S01]  /*0030*/  LDCU UR8, c[0x0][0x360] ;  /* 0x00006c00ff0877ac */ /* 0x000e220008000800 */
[----:B------:R-:W0:Y:S01]  /*0040*/  S2R R9, SR_TID.X ;  /* 0x0000000000097919 */ /* 0x000e220000002100 */
[----:B------:R-:W2:Y:S05]  /*0050*/  LDCU.64 UR6, c[0x0][0x358] ;  /* 0x00006b00ff0677ac */ /* 0x000eaa0008000a00 */
[----:B------:R-:W3:Y:S01]  /*0060*/  LDC.64 R4, c[0x0][0x388] ;  /* 0x0000e200ff047b82 */ /* 0x000ee20000000a00 */
[----:B0-----:R-:W-:-:S04]  /*0070*/  IMAD R7, R0, UR8, R9 ;  /* 0x0000000800077c24 */ /* 0x001fc8000f8e0209 */
[----:B-1----:R-:W-:-:S06]  /*0080*/  IMAD.WIDE R2, R7, 0x4, R2 ;  /* 0x0000000407027825 */ /* 0x002fcc00078e0202 */
[----:B--2---:R-:W2:Y:S01]  /*0090*/  LDG.E R2, desc[UR6][R2.64] ;  /* 0x0000000602027981 */ /* 0x004ea2000c1e1900 */
[----:B---3--:R-:W-:-:S06]  /*00a0*/  IMAD.WIDE R4, R7, 0x8, R4 ;  /* 0x0000000807047825 */ /* 0x008fcc00078e0204 */
[----:B------:R-:W3:Y:S01]  /*00b0*/  LDG.E R4, desc[UR6][R4.64] ;  /* 0x0000000604047981 */ /* 0x000ee2000c1e1900 */
[----:B------:R-:W0:Y:S01]  /*00c0*/  S2UR UR5, SR_CgaCtaId ;  /* 0x00000000000579c3 */ /* 0x000e220000008800 */
[----:B------:R-:W-:Y:S01]  /*00d0*/  UMOV UR4, 0x400 ;  /* 0x0000040000047882 */ /* 0x000fe20000000000 */
[----:B------:R-:W-:Y:S02]  /*00e0*/  UISETP.GE.U32.AND UP0, UPT, UR8, 0x2, UPT ;  /* 0x000000020800788c */ /* 0x000fe4000bf06070 */
[----:B0-----:R-:W-:-:S06]  /*00f0*/  ULEA UR4, UR5, UR4, 0x18 ;  /* 0x0000000405047291 */ /* 0x001fcc000f8ec0ff */
[----:B------:R-:W-:Y:S01]  /*0100*/  LEA R7, R9, UR4, 0x2 ;  /* 0x0000000409077c11 */ /* 0x000fe2000f8e10ff */
[----:B--2---:R-:W0:Y:S04]  /*0110*/  F2I.TRUNC.NTZ R6, R2 ;  /* 0x0000000200067305 */ /* 0x004e28000020f100 */
[----:B---3--:R1:W-:Y:S04]  /*0120*/  STS [R7+0x80], R4 ;  /* 0x0000800407007388 */ /* 0x0083e80000000800 */
[----:B0-----:R1:W-:Y:S01]  /*0130*/  STS [R7], R6 ;  /* 0x0000000607007388 */ /* 0x0013e20000000800 */
[----:B------:R-:W-:Y:S06]  /*0140*/  BAR.SYNC.DEFER_BLOCKING 0x0 ;  /* 0x0000000000007b1d */ /* 0x000fec0000010000 */
[----:B------:R-:W-:Y:S05]  /*0150*/  BRA.U !UP0, `(.L_x_1) ;  /* 0x0000000108447547 */ /* 0x000fea000b800000 */
[----:B------:R-:W-:-:S07]  /*0160*/  IMAD.U32 R2, RZ, RZ, UR8 ;  /* 0x00000008ff027e24 */ /* 0x000fce000f8e00ff */
.L_x_4:
[--C-:B------:R-:W-:Y:S01]  /*0170*/  IMAD.MOV.U32 R5, RZ, RZ, R2.reuse ;  /* 0x000000ffff057224 */ /* 0x100fe200078e0002 */
[----:B------:R-:W-:Y:S01]  /*0180*/  SHF.R.U32.HI R2, RZ, 0x1, R2 ;  /* 0x00000001ff027819 */ /* 0x000fe20000011602 */
[----:B------:R-:W-:Y:S03]  /*0190*/  BSSY.RECONVERGENT B0, `(.L_x_2) ;  /* 0x000000a000007945 */ /* 0x000fe60003800200 */
[----:B------:R-:W-:-:S13]  /*01a0*/  ISETP.GE.U32.AND P0, PT, R9, R2, PT ;  /* 0x000000020900720c */ /* 0x000fda0003f06070 */
[----:B0-----:R-:W-:Y:S05]  /*01b0*/  @P0 BRA `(.L_x_3) ;  /* 0x00000000001c0947 */ /* 0x001fea0003800000 */
[----:B-1----:R-:W-:Y:S01]  /*01c0*/  IMAD R6, R2, 0x4, R7 ;  /* 0x0000000402067824 */ /* 0x002fe200078e0207 */
[----:B------:R-:W-:Y:S04]  /*01d0*/  LDS R3, [R7] ;  /* 0x0000000007037984 */ /* 0x000fe80000000800 */
[----:B------:R-:W0:Y:S02]  /*01e0*/  LDS R8, [R6] ;  /* 0x0000000006087984 */ /* 0x000e240000000800 */
[----:B0-----:R-:W-:-:S13]  /*01f0*/  ISETP.GE.AND P0, PT, R3, R8, PT ;  /* 0x000000080300720c */ /* 0x001fda0003f06270 */
[----:B------:R-:W-:Y:S04]  /*0200*/  @!P0 STS [R7], R8 ;  /* 0x0000000807008388 */ /* 0x000fe80000000800 */
[----:B------:R-:W0:Y:S04]  /*0210*/  @!P0 LDS R4, [R6+0x80] ;  /* 0x0000800006048984 */ /* 0x000e280000000800 */
[----:B0-----:R0:W-:Y:S02]  /*0220*/  @!P0 STS [R7+0x80], R4 ;  /* 0x0000800407008388 */ /* 0x0011e40000000800 */
.L_x_3:
[----:B------:R-:W-:Y:S05]  /*0230*/  BSYNC.RECONVERGENT B0 ;  /* 0x0000000000007941 */ /* 0x000fea0003800200 */
.L_x_2:
[----:B------:R-:W-:Y:S01]  /*0240*/  BAR.SYNC.DEFER_BLOCKING 0x0 ;  /* 0x0000000000007b1d */ /* 0x000fe20000010000 */
[----:B------:R-:W-:-:S13]  /*0250*/  ISETP.GT.U32.AND P0, PT, R5, 0x3, PT ;  /* 0x000000030500780c */ /* 0x000fda0003f04070 */
[----:B------:R-:W-:Y:S05]  /*0260*/  @P0 BRA `(.L_x_4) ;  /* 0xfffffffc00c00947 */ /* 0x000fea000383ffff */
.L_x_1:
[----:B------:R-:W-:-:S13]  /*0270*/  ISETP.NE.AND P0, PT, R9, RZ, PT ;  /* 0x000000ff0900720c */ /* 0x000fda0003f05270 */
[----:B------:R-:W-:Y:S05]  /*0280*/  @P0 EXIT ;  /* 0x000000000000094d */ /* 0x000fea0003800000 */
[----:B------:R-:W2:Y:S01]  /*0290*/  S2UR UR5, SR_CgaCtaId ;  /* 0x00000000000579c3 */ /* 0x000ea20000008800 */
[----:B------:R-:W-:-:S07]  /*02a0*/  UMOV UR4, 0x400 ;  /* 0x0000040000047882 */ /* 0x000fce0000000000 */
[----:B------:R-:W3:Y:S08]  /*02b0*/  LDC.64 R8, c[0x0][0x380] ;  /* 0x0000e000ff087b82 */ /* 0x000ef00000000a00 */
[----:B------:R-:W4:Y:S01]  /*02c0*/  LDC.64 R10, c[0x0][0x388] ;  /* 0x0000e200ff0a7b82 */ /* 0x000f220000000a00 */
[----:B--2---:R-:W-:-:S07]  /*02d0*/  ULEA UR4, UR5, UR4, 0x18 ;  /* 0x0000000405047291 */ /* 0x004fce000f8ec0ff */
[----:B01----:R-:W0:Y:S01]  /*02e0*/  LDC.64 R4, c[0x0][0x390] ;  /* 0x0000e400ff047b82 */ /* 0x003e220000000a00 */
[C---:B---3--:R-:W-:Y:S01]  /*02f0*/  IMAD.WIDE.U32 R8, R0.reuse, 0x4, R8 ;  /* 0x0000000400087825 */ /* 0x048fe200078e0008 */
[----:B------:R-:W1:Y:S04]  /*0300*/  LDS R2, [UR4+0x80] ;  /* 0x00008004ff027984 */ /* 0x000e680008000800 */
[----:B------:R-:W2:Y:S01]  /*0310*/  LDS R3, [UR4] ;  /* 0x00000004ff037984 */ /* 0x000ea20008000800 */
[----:B----4-:R-:W-:-:S04]  /*0320*/  IMAD.WIDE.U32 R10, R0, 0x8, R10 ;  /* 0x00000008000a7825 */ /* 0x010fc800078e000a */
[----:B-1----:R-:W-:Y:S01]  /*0330*/  VIADD R6, R2, 0xffffffe3 ;  /* 0xffffffe302067836 */ /* 0x002fe20000000000 */
[----:B--2---:R-:W-:-:S04]  /*0340*/  I2FP.F32.S32 R13, R3 ;  /* 0x00000003000d7245 */ /* 0x004fc80000201400 */
[----:B------:R-:W-:Y:S02]  /*0350*/  SHF.R.S32.HI R7, RZ, 0x1f, R6 ;  /* 0x0000001fff077819 */ /* 0x000fe40000011406 */
[----:B------:R-:W-:Y:S01]  /*0360*/  SHF.R.S32.HI R3, RZ, 0x1f, R2 ;  /* 0x0000001fff037819 */ /* 0x000fe20000011402 */
[----:B------:R1:W-:Y:S01]  /*0370*/  STG.E desc[UR6][R8.64], R13 ;  /* 0x0000000d08007986 */ /* 0x0003e2000c101906 */
[----:B------:R-:W-:-:S03]  /*0380*/  LEA.HI R7, R7, R6, RZ, 0x5 ;  /* 0x0000000607077211 */ /* 0x000fc600078f28ff */
[----:B------:R2:W-:Y:S01]  /*0390*/  STG.E.64 desc[UR6][R10.64], R2 ;  /* 0x000000020a007986 */ /* 0x0005e2000c101b06 */
[----:B------:R-:W-:-:S05]  /*03a0*/  SHF.R.S32.HI R7, RZ, 0x5, R7 ;  /* 0x00000005ff077819 */ /* 0x000fca0000011407 */
[----:B------:R-:W-:-:S04]  /*03b0*/  IMAD R7, R7, 0x1d, RZ ;  /* 0x0000001d07077824 */ /* 0x000fc800078e02ff */
[----:B0-----:R-:W-:-:S05]  /*03c0*/  IMAD.WIDE R4, R7, 0x4, R4 ;  /* 0x0000000407047825 */ /* 0x001fca00078e0204 */
[----:B------:R-:W3:Y:S01]  /*03d0*/  LDG.E R15, desc[UR6][R4.64] ;  /* 0x00000006040f7981 */ /* 0x000ee2000c1e1900 */
[----:B------:R-:W3:Y:S03]  /*03e0*/  LDC.64 R6, c[0x0][0x390] ;  /* 0x0000e400ff067b82 */ /* 0x000ee60000000a00 */
[----:B---3--:R0:W-:Y:S04]  /*03f0*/  STG.E desc[UR6][R6.64], R15 ;  /* 0x0000000f06007986 */ /* 0x0081e8000c101906 */
[----:B------:R-:W3:Y:S04]  /*0400*/  LDG.E R17, desc[UR6][R4.64+0x4] ;  /* 0x0000040604117981 */ /* 0x000ee8000c1e1900 */
[----:B---3--:R3:W-:Y:S04]  /*0410*/  STG.E desc[UR6][R6.64+0x4], R17 ;  /* 0x0000041106007986 */ /* 0x0087e8000c101906 */
[----:B------:R-:W4:Y:S04]  /*0420*/  LDG.E R19, desc[UR6][R4.64+0x8] ;  /* 0x0000080604137981 */ /* 0x000f28000c1e1900 */
[----:B----4-:R-:W-:Y:S04]  /*0430*/  STG.E desc[UR6][R6.64+0x8], R19 ;  /* 0x0000081306007986 */ /* 0x010fe8000c101906 */
[----:B------:R-:W4:Y:S04]  /*0440*/  LDG.E R21, desc[UR6][R4.64+0xc] ;  /* 0x00000c0604157981 */ /* 0x000f28000c1e1900 */
[----:B----4-:R-:W-:Y:S04]  /*0450*/  STG.E desc[UR6][R6.64+0xc], R21 ;  /* 0x00000c1506007986 */ /* 0x010fe8000c101906 */
[----:B-1----:R-:W4:Y:S04]  /*0460*/  LDG.E R9, desc[UR6][R4.64+0x10] ;  /* 0x0000100604097981 */ /* 0x002f28000c1e1900 */
[----:B----4-:R1:W-:Y:S04]  /*0470*/  STG.E desc[UR6][R6.64+0x10], R9 ;  /* 0x0000100906007986 */ /* 0x0103e8000c101906 */
[----:B--2---:R-:W2:Y:S04]  /*0480*/  LDG.E R3, desc[UR6][R4.64+0x14] ;  /* 0x0000140604037981 */ /* 0x004ea8000c1e1900 */
[----:B--2---:R2:W-:Y:S04]  /*0490*/  STG.E desc[UR6][R6.64+0x14], R3 ;  /* 0x0000140306007986 */ /* 0x0045e8000c101906 */
[----:B------:R-:W4:Y:S04]  /*04a0*/  LDG.E R11, desc[UR6][R4.64+0x18] ;  /* 0x00001806040b7981 */ /* 0x000f28000c1e1900 */
[----:B----4-:R4:W-:Y:S04]  /*04b0*/  STG.E desc[UR6][R6.64+0x18], R11 ;  /* 0x0000180b06007986 */ /* 0x0109e8000c101906 */
[----:B------:R-:W5:Y:S04]  /*04c0*/  LDG.E R13, desc[UR6][R4.64+0x1c] ;  /* 0x00001c06040d7981 */ /* 0x000f68000c1e1900 */
[----:B-----5:R5:W-:Y:S04]  /*04d0*/  STG.E desc[UR6][R6.64+0x1c], R13 ;  /* 0x00001c0d06007986 */ /* 0x020be8000c101906 */
[----:B0-----:R-:W3:Y:S04]  /*04e0*/  LDG.E R15, desc[UR6][R4.64+0x20] ;  /* 0x00002006040f7981 */ /* 0x001ee8000c1e1900 */
[----:B---3--:R0:W-:Y:S04]  /*04f0*/  STG.E desc[UR6][R6.64+0x20], R15 ;  /* 0x0000200f06007986 */ /* 0x0081e8000c101906 */
[----:B------:R-:W3:Y:S04]  /*0500*/  LDG.E R17, desc[UR6][R4.64+0x24] ;  /* 0x0000240604117981 */ /* 0x000ee8000c1e1900 */
[----:B---3--:R3:W-:Y:S04]  /*0510*/  STG.E desc[UR6][R6.64+0x24], R17 ;  /* 0x0000241106007986 */ /* 0x0087e8000c101906 */
[----:B-1----:R-:W2:Y:S04]  /*0520*/  LDG.E R9, desc[UR6][R4.64+0x28] ;  /* 0x0000280604097981 */ /* 0x002ea8000c1e1900 */
[----:B--2---:R1:W-:Y:S04]  /*0530*/  STG.E desc[UR6][R6.64+0x28], R9 ;  /* 0x0000280906007986 */ /* 0x0043e8000c101906 */
[----:B------:R-:W2:Y:S04]  /*0540*/  LDG.E R3, desc[UR6][R4.64+0x2c] ;  /* 0x00002c0604037981 */ /* 0x000ea8000c1e1900 */
[----:B--2---:R2:W-:Y:S04]  /*0550*/  STG.E desc[UR6][R6.64+0x2c], R3 ;  /* 0x00002c0306007986 */ /* 0x0045e8000c101906 */
[----:B----4-:R-:W4:Y:S04]  /*0560*/  LDG.E R11, desc[UR6][R4.64+0x30] ;  /* 0x00003006040b7981 */ /* 0x010f28000c1e1900 */
[----:B----4-:R4:W-:Y:S04]  /*0570*/  STG.E desc[UR6][R6.64+0x30], R11 ;  /* 0x0000300b06007986 */ /* 0x0109e8000c101906 */
[----:B-----5:R-:W5:Y:S04]  /*0580*/  LDG.E R13, desc[UR6][R4.64+0x34] ;  /* 0x00003406040d7981 */ /* 0x020f68000c1e1900 */
        /* <DEDUP_REMOVED lines=20> */
[----:B--2---:R-:W-:Y:S04]  /*06d0*/  STG.E desc[UR6][R6.64+0x5c], R3 ;  /* 0x00005c0306007986 */ /* 0x004fe8000c101906 */
[----:B----4-:R-:W2:Y:S04]  /*06e0*/  LDG.E R11, desc[UR6][R4.64+0x60] ;  /* 0x00006006040b7981 */ /* 0x010ea8000c1e1900 */
[----:B--2---:R-:W-:Y:S04]  /*06f0*/  STG.E desc[UR6][R6.64+0x60], R11 ;  /* 0x0000600b06007986 */ /* 0x004fe8000c101906 */
[----:B-----5:R-:W2:Y:S04]  /*0700*/  LDG.E R13, desc[UR6][R4.64+0x64] ;  /* 0x00006406040d7981 */ /* 0x020ea8000c1e1900 */
[----:B--2---:R-:W-:Y:S04]  /*0710*/  STG.E desc[UR6][R6.64+0x64], R13 ;  /* 0x0000640d06007986 */ /* 0x004fe8000c101906 */
[----:B0-----:R-:W2:Y:S04]  /*0720*/  LDG.E R15, desc[UR6][R4.64+0x68] ;  /* 0x00006806040f7981 */ /* 0x001ea8000c1e1900 */
[----:B--2---:R-:W-:Y:S04]  /*0730*/  STG.E desc[UR6][R6.64+0x68], R15 ;  /* 0x0000680f06007986 */ /* 0x004fe8000c101906 */
[----:B---3--:R-:W2:Y:S04]  /*0740*/  LDG.E R17, desc[UR6][R4.64+0x6c] ;  /* 0x00006c0604117981 */ /* 0x008ea8000c1e1900 */
[----:B--2---:R-:W-:Y:S04]  /*0750*/  STG.E desc[UR6][R6.64+0x6c], R17 ;  /* 0x00006c1106007986 */ /* 0x004fe8000c101906 */
[----:B-1----:R-:W2:Y:S04]  /*0760*/  LDG.E R9, desc[UR6][R4.64+0x70] ;  /* 0x0000700604097981 */ /* 0x002ea8000c1e1900 */
[----:B--2---:R-:W-:Y:S01]  /*0770*/  STG.E desc[UR6][R6.64+0x70], R9 ;  /* 0x0000700906007986 */ /* 0x004fe2000c101906 */
[----:B------:R-:W-:Y:S05]  /*0780*/  EXIT ;  /* 0x000000000000794d */ /* 0x000fea0003800000 */
.L_x_5:
        /* <DEDUP_REMOVED lines=15> */
.L_x_27:


//--------------------- .text._Z13single_threadPfPlfPiS1_ --------------------------
	.section	.text._Z13single_threadPfPlfPiS1_,"ax",@progbits
	.align	128
        .global         _Z13single_threadPfPlfPiS1_
        .type           _Z13single_threadPfPlfPiS1_,@function
        .size           _Z13single_threadPfPlfPiS1_,(.L_x_28 - _Z13single_threadPfPlfPiS1_)
        .other          _Z13single_threadPfPlfPiS1_,@"STO_CUDA_ENTRY STV_DEFAULT"
_Z13single_threadPfPlfPiS1_:
.text._Z13single_threadPfPlfPiS1_:
[----:B------:R-:W-:Y:S01]  /*0000*/  LDC R1, c[0x0][0x37c] ;  /* 0x0000df00ff017b82 */ /* 0x000fe20000000800 */
[----:B------:R-:W0:Y:S01]  /*0010*/  S2R R25, SR_CTAID.X ;  /* 0x0000000000197919 */ /* 0x000e220000002500 */
[----:B------:R-:W0:Y:S06]  /*0020*/  LDCU UR7, c[0x0][0x360] ;  /* 0x00006c00ff0777ac */ /* 0x000e2c0008000800 */
[----:B------:R-:W1:Y:S01]  /*0030*/  S2UR UR6, SR_CgaCtaId ;  /* 0x00000000000679c3 */ /* 0x000e620000008800 */
[----:B------:R-:W-:Y:S01]  /*0040*/  BSSY.RECONVERGENT B0, `(.L_x_6) ;  /* 0x0000420000007945 */ /* 0x000fe20003800200 */
[----:B------:R-:W0:Y:S01]  /*0050*/  S2R R8, SR_TID.X ;  /* 0x0000000000087919 */ /* 0x000e220000002100 */
[----:B------:R-:W2:Y:S01]  /*0060*/  LDCU.128 UR8, c[0x3][URZ] ;  /* 0x00c00000ff0877ac */ /* 0x000ea20008000c00 */
[----:B------:R-:W-:-:S02]  /*0070*/  IMAD.MOV.U32 R77, RZ, RZ, -0x1 ;  /* 0xffffffffff4d7424 */ /* 0x000fc400078e00ff */
[----:B------:R-:W-:Y:S01]  /*0080*/  IMAD.MOV.U32 R76, RZ, RZ, -0x1 ;  /* 0xffffffffff4c7424 */ /* 0x000fe200078e00ff */
[----:B------:R-:W3:Y:S01]  /*0090*/  LDCU UR4, c[0x3][0x74] ;  /* 0x00c00e80ff0477ac */ /* 0x000ee20008000800 */
[----:B------:R-:W-:Y:S02]  /*00a0*/  IMAD.MOV.U32 R75, RZ, RZ, -0x1 ;  /* 0xffffffffff4b7424 */ /* 0x000fe400078e00ff */
[----:B------:R-:W-:Y:S01]  /*00b0*/  IMAD.MOV.U32 R74, RZ, RZ, -0x1 ;  /* 0xffffffffff4a7424 */ /* 0x000fe200078e00ff */
[----:B------:R-:W4:Y:S01]  /*00c0*/  LDCU.64 UR12, c[0x3][0x78] ;  /* 0x00c00f00ff0c77ac */ /* 0x000f220008000a00 */
[----:B------:R-:W-:Y:S02]  /*00d0*/  IMAD.MOV.U32 R73, RZ, RZ, -0x1 ;  /* 0xffffffffff497424 */ /* 0x000fe400078e00ff */
[----:B------:R-:W-:Y:S01]  /*00e0*/  IMAD.MOV.U32 R72, RZ, RZ, -0x1 ;  /* 0xffffffffff487424 */ /* 0x000fe200078e00ff */
[----:B------:R-:W5:Y:S01]  /*00f0*/  LDCU.128 UR16, c[0x3][0x80] ;  /* 0x00c01000ff1077ac */ /* 0x000f620008000c00 */
[----:B------:R-:W-:-:S02]  /*0100*/  IMAD.MOV.U32 R71, RZ, RZ, -0x1 ;  /* 0xffffffffff477424 */ /* 0x000fc400078e00ff */
[----:B------:R-:W-:Y:S01]  /*0110*/  IMAD.MOV.U32 R70, RZ, RZ, -0x1 ;  /* 0xffffffffff467424 */ /* 0x000fe200078e00ff */
[----:B------:R-:W5:Y:S01]  /*0120*/  LDCU.128 UR20, c[0x3][0x10] ;  /* 0x00c00200ff1477ac */ /* 0x000f620008000c00 */
[----:B------:R-:W-:Y:S02]  /*0130*/  IMAD.MOV.U32 R69, RZ, RZ, -0x1 ;  /* 0xffffffffff457424 */ /* 0x000fe400078e00ff */
[----:B------:R-:W-:Y:S01]  /*0140*/  IMAD.MOV.U32 R68, RZ, RZ, -0x1 ;  /* 0xffffffffff447424 */ /* 0x000fe200078e00ff */
[----:B------:R-:W1:Y:S01]  /*0150*/  LDCU UR44, c[0x3][0x70] ;  /* 0x00c00e00ff2c77ac */ /* 0x000e620008000800 */
[----:B------:R-:W-:Y:S02]  /*0160*/  IMAD.MOV.U32 R67, RZ, RZ, -0x1 ;  /* 0xffffffffff437424 */ /* 0x000fe400078e00ff */
[----:B------:R-:W-:Y:S01]  /*0170*/  IMAD.MOV.U32 R66, RZ, RZ, -0x1 ;  /* 0xffffffffff427424 */ /* 0x000fe200078e00ff */
[----:B------:R-:W1:Y:S01]  /*0180*/  LDCU.128 UR24, c[0x3][0x40] ;  /* 0x00c00800ff1877ac */ /* 0x000e620008000c00 */
[----:B------:R-:W-:-:S02]  /*0190*/  IMAD.MOV.U32 R65, RZ, RZ, -0x1 ;  /* 0xffffffffff417424 */ /* 0x000fc400078e00ff */
[----:B------:R-:W-:Y:S01]  /*01a0*/  IMAD.MOV.U32 R64, RZ, RZ, -0x1 ;  /* 0xffffffffff407424 */ /* 0x000fe200078e00ff */
[----:B------:R-:W1:Y:S01]  /*01b0*/  LDCU.128 UR32, c[0x3][0x50] ;  /* 0x00c00a00ff2077ac */ /* 0x000e620008000c00 */
[----:B------:R-:W-:Y:S02]  /*01c0*/  IMAD.MOV.U32 R63, RZ, RZ, -0x1 ;  /* 0xffffffffff3f7424 */ /* 0x000fe400078e00ff */
[----:B0-----:R-:W-:Y:S01]  /*01d0*/  IMAD R2, R25, UR7, R8 ;  /* 0x0000000719027c24 */ /* 0x001fe2000f8e0208 */
[----:B------:R-:W0:Y:S01]  /*01e0*/  LDCU.128 UR40, c[0x3][0x60] ;  /* 0x00c00c00ff2877ac */ /* 0x000e220008000c00 */
[----:B------:R-:W-:Y:S02]  /*01f0*/  IMAD.MOV.U32 R62, RZ, RZ, -0x1 ;  /* 0xffffffffff3e7424 */ /* 0x000fe400078e00ff */
[----:B------:R-:W-:Y:S01]  /*0200*/  IMAD.MOV.U32 R61, RZ, RZ, -0x1 ;  /* 0xffffffffff3d7424 */ /* 0x000fe200078e00ff */
[----:B------:R-:W-:Y:S01]  /*0210*/  LOP3.LUT R24, R2, 0x1, RZ, 0xc0, !PT ;  /* 0x0000000102187812 */ /* 0x000fe200078ec0ff */
[----:B------:R-:W-:Y:S01]  /*0220*/  IMAD.MOV.U32 R60, RZ, RZ, -0x1 ;  /* 0xffffffffff3c7424 */ /* 0x000fe200078e00ff */
[--C-:B------:R-:W-:Y:S01]  /*0230*/  SHF.R.U32.HI R23, RZ, 0x1, R2.reuse ;  /* 0x00000001ff177819 */ /* 0x100fe20000011602 */
[----:B------:R-:W-:Y:S01]  /*0240*/  IMAD.MOV.U32 R59, RZ, RZ, -0x1 ;  /* 0xffffffffff3b7424 */ /* 0x000fe200078e00ff */
[----:B------:R-:W-:Y:S01]  /*0250*/  I2FP.F32.U32 R0, R24 ;  /* 0x0000001800007245 */ /* 0x000fe20000201000 */
[----:B------:R-:W-:Y:S01]  /*0260*/  IMAD.MOV.U32 R58, RZ, RZ, 0xa ;  /* 0x0000000aff3a7424 */ /* 0x000fe200078e00ff */
[--C-:B------:R-:W-:Y:S01]  /*0270*/  SHF.R.U32.HI R22, RZ, 0x2, R2.reuse ;  /* 0x00000002ff167819 */ /* 0x100fe20000011602 */
[----:B------:R-:W-:Y:S01]  /*0280*/  IMAD.MOV.U32 R57, RZ, RZ, RZ ;  /* 0x000000ffff397224 */ /* 0x000fe200078e00ff */
[----:B------:R-:W-:Y:S01]  /*0290*/  LOP3.LUT R23, R23, 0x1, RZ, 0xc0, !PT ;  /* 0x0000000117177812 */ /* 0x000fe200078ec0ff */
[C---:B--2---:R-:W-:Y:S01]  /*02a0*/  FFMA R3, R0.reuse, UR8, RZ ;  /* 0x0000000800037c23 */ /* 0x044fe200080000ff */
[----:B------:R-:W-:Y:S01]  /*02b0*/  SHF.R.U32.HI R85, RZ, 0x3, R2 ;  /* 0x00000003ff557819 */ /* 0x000fe20000011602 */
[----:B---3--:R-:W-:Y:S01]  /*02c0*/  FFMA R0, R0, UR4, RZ ;  /* 0x0000000400007c23 */ /* 0x008fe200080000ff */
[----:B------:R-:W-:Y:S01]  /*02d0*/  LOP3.LUT R22, R22, 0x1, RZ, 0xc0, !PT ;  /* 0x0000000116167812 */ /* 0x000fe200078ec0ff */
[----:B------:R-:W-:Y:S01]  /*02e0*/  UMOV UR4, 0x400 ;  /* 0x0000040000047882 */ /* 0x000fe20000000000 */
[----:B------:R-:W-:Y:S01]  /*02f0*/  I2FP.F32.U32 R4, R23 ;  /* 0x0000001700047245 */ /* 0x000fe20000201000 */
[----:B------:R-:W-:Y:S01]  /*0300*/  UIADD3 UR5, UPT, UPT, UR4, 0x80, URZ ;  /* 0x0000008004057890 */ /* 0x000fe2000fffe0ff */
[----:B------:R-:W-:Y:S01]  /*0310*/  LOP3.LUT R85, R85, 0x1, RZ, 0xc0, !PT ;  /* 0x0000000155557812 */ /* 0x000fe200078ec0ff */
[----:B-1----:R-:W-:Y:S01]  /*0320*/  ULEA UR4, UR6, UR4, 0x18 ;  /* 0x0000000406047291 */ /* 0x002fe2000f8ec0ff */
[----:B------:R-:W-:Y:S01]  /*0330*/  I2FP.F32.U32 R6, R22 ;  /* 0x0000001600067245 */ /* 0x000fe20000201000 */
[C---:B------:R-:W-:Y:S01]  /*0340*/  FFMA R3, R4.reuse, UR9, R3 ;  /* 0x0000000904037c23 */ /* 0x040fe20008000003 */
[----:B----4-:R-:W-:Y:S01]  /*0350*/  FFMA R0, R4, UR12, R0 ;  /* 0x0000000c04007c23 */ /* 0x010fe20008000000 */
[----:B------:R-:W-:Y:S01]  /*0360*/  SHF.R.U32.HI R84, RZ, 0x4, R2 ;  /* 0x00000004ff547819 */ /* 0x000fe20000011602 */
[----:B------:R-:W1:Y:S01]  /*0370*/  LDCU.64 UR8, c[0x3][0x90] ;  /* 0x00c01200ff0877ac */ /* 0x000e620008000a00 */
[----:B------:R-:W-:Y:S01]  /*0380*/  I2FP.F32.U32 R4, R85 ;  /* 0x0000005500047245 */ /* 0x000fe20000201000 */
[C---:B------:R-:W-:Y:S01]  /*0390*/  FFMA R3, R6.reuse, UR10, R3 ;  /* 0x0000000a06037c23 */ /* 0x040fe20008000003 */
[----:B------:R-:W-:Y:S01]  /*03a0*/  FFMA R0, R6, UR13, R0 ;  /* 0x0000000d06007c23 */ /* 0x000fe20008000000 */
[----:B------:R-:W-:Y:S01]  /*03b0*/  SHF.R.U32.HI R83, RZ, 0x5, R2 ;  /* 0x00000005ff537819 */ /* 0x000fe20000011602 */
[----:B------:R-:W-:Y:S01]  /*03c0*/  ULEA UR5, UR6, UR5, 0x18 ;  /* 0x0000000506057291 */ /* 0x000fe2000f8ec0ff */
[----:B------:R-:W-:Y:S01]  /*03d0*/  LOP3.LUT R84, R84, 0x1, RZ, 0xc0, !PT ;  /* 0x0000000154547812 */ /* 0x000fe200078ec0ff */
[C---:B------:R-:W-:Y:S01]  /*03e0*/  FFMA R3, R4.reuse, UR11, R3 ;  /* 0x0000000b04037c23 */ /* 0x040fe20008000003 */
[----:B-----5:R-:W-:Y:S01]  /*03f0*/  FFMA R0, R4, UR16, R0 ;  /* 0x0000001004007c23 */ /* 0x020fe20008000000 */
[--C-:B------:R-:W-:Y:S01]  /*0400*/  SHF.R.U32.HI R82, RZ, 0x6, R2.reuse ;  /* 0x00000006ff527819 */ /* 0x100fe20000011602 */
[----:B------:R-:W2:Y:S01]  /*0410*/  LDCU.64 UR10, c[0x3][0x20] ;  /* 0x00c00400ff0a77ac */ /* 0x000ea20008000a00 */
[----:B------:R-:W-:Y:S01]  /*0420*/  LOP3.LUT R83, R83, 0x1, RZ, 0xc0, !PT ;  /* 0x0000000153537812 */ /* 0x000fe200078ec0ff */
[----:B------:R-:W-:Y:S01]  /*0430*/  IMAD.U32 R56, RZ, RZ, UR7 ;  /* 0x00000007ff387e24 */ /* 0x000fe2000f8e00ff */
[----:B------:R-:W-:Y:S01]  /*0440*/  I2FP.F32.U32 R4, R84 ;  /* 0x0000005400047245 */ /* 0x000fe20000201000 */
[----:B------:R-:W3:Y:S01]  /*0450*/  LDCU UR12, c[0x3][0x98] ;  /* 0x00c01300ff0c77ac */ /* 0x000ee20008000800 */
[----:B------:R-:W-:Y:S01]  /*0460*/  SHF.R.U32.HI R81, RZ, 0x7, R2 ;  /* 0x00000007ff517819 */ /* 0x000fe20000011602 */
[----:B------:R-:W-:Y:S01]  /*0470*/  IMAD.MOV.U32 R55, RZ, RZ, R24 ;  /* 0x000000ffff377224 */ /* 0x000fe200078e0018 */
[----:B------:R-:W-:Y:S01]  /*0480*/  LOP3.LUT R82, R82, 0x1, RZ, 0xc0, !PT ;  /* 0x0000000152527812 */ /* 0x000fe200078ec0ff */
[C---:B------:R-:W-:Y:S01]  /*0490*/  FFMA R3, R4.reuse, UR20, R3 ;  /* 0x0000001404037c23 */ /* 0x040fe20008000003 */
[----:B------:R-:W-:Y:S01]  /*04a0*/  I2FP.F32.U32 R6, R83 ;  /* 0x0000005300067245 */ /* 0x000fe20000201000 */
[----:B------:R-:W-:Y:S01]  /*04b0*/  FFMA R0, R4, UR17, R0 ;  /* 0x0000001104007c23 */ /* 0x000fe20008000000 */
[----:B------:R-:W-:Y:S01]  /*04c0*/  LOP3.LUT R81, R81, 0x1, RZ, 0xc0, !PT ;  /* 0x0000000151517812 */ /* 0x000fe200078ec0ff */
[----:B------:R-:W-:Y:S01]  /*04d0*/  IMAD.MOV.U32 R54, RZ, RZ, R23 ;  /* 0x000000ffff367224 */ /* 0x000fe200078e0017 */
[----:B------:R-:W-:Y:S01]  /*04e0*/  I2FP.F32.U32 R4, R82 ;  /* 0x0000005200047245 */ /* 0x000fe20000201000 */
[C---:B------:R-:W-:Y:S01]  /*04f0*/  FFMA R3, R6.reuse, UR21, R3 ;  /* 0x0000001506037c23 */ /* 0x040fe20008000003 */
[----:B------:R-:W-:Y:S01]  /*0500*/  SHF.R.U32.HI R80, RZ, 0x8, R2 ;  /* 0x00000008ff507819 */ /* 0x000fe20000011602 */
[----:B------:R-:W-:Y:S01]  /*0510*/  FFMA R0, R6, UR18, R0 ;  /* 0x0000001206007c23 */ /* 0x000fe20008000000 */
[----:B------:R-:W-:Y:S01]  /*0520*/  I2FP.F32.U32 R5, R81 ;  /* 0x0000005100057245 */ /* 0x000fe20000201000 */
[C---:B------:R-:W-:Y:S01]  /*0530*/  FFMA R3, R4.reuse, UR22, R3 ;  /* 0x0000001604037c23 */ /* 0x040fe20008000003 */
[----:B------:R-:W-:Y:S01]  /*0540*/  SHF.R.U32.HI R78, RZ, 0x9, R2 ;  /* 0x00000009ff4e7819 */ /* 0x000fe20000011602 */
[----:B------:R-:W-:Y:S01]  /*0550*/  FFMA R0, R4, UR19, R0 ;  /* 0x0000001304007c23 */ /* 0x000fe20008000000 */
[----:B------:R-:W-:Y:S01]  /*0560*/  LOP3.LUT R80, R80, 0x1, RZ, 0xc0, !PT ;  /* 0x0000000150507812 */ /* 0x000fe200078ec0ff */
[C---:B------:R-:W-:Y:S01]  /*0570*/  FFMA R3, R5.reuse, UR23, R3 ;  /* 0x0000001705037c23 */ /* 0x040fe20008000003 */
[----:B------:R-:W-:Y:S01]  /*0580*/  LOP3.LUT R78, R78, 0x1, RZ, 0xc0, !PT ;  /* 0x000000014e4e7812 */ /* 0x000fe200078ec0ff */
[----:B-1----:R-:W-:Y:S01]  /*0590*/  FFMA R0, R5, UR8, R0 ;  /* 0x0000000805007c23 */ /* 0x002fe20008000000 */
[----:B------:R-:W-:Y:S01]  /*05a0*/  I2FP.F32.U32 R4, R80 ;  /* 0x0000005000047245 */ /* 0x000fe20000201000 */
[----:B------:R-:W-:Y:S01]  /*05b0*/  IMAD.MOV.U32 R52, RZ, RZ, R22 ;  /* 0x000000ffff347224 */ /* 0x000fe200078e0016 */
[----:B------:R-:W-:Y:S01]  /*05c0*/  I2FP.F32.U32 R6, R78 ;  /* 0x0000004e00067245 */ /* 0x000fe20000201000 */
[----:B------:R-:W-:Y:S01]  /*05d0*/  IMAD.MOV.U32 R51, RZ, RZ, R85 ;  /* 0x000000ffff337224 */ /* 0x000fe200078e0055 */
[----:B------:R-:W-:Y:S01]  /*05e0*/  LEA R79, R8, UR5, 0x3 ;  /* 0x00000005084f7c11 */ /* 0x000fe2000f8e18ff */
[C---:B--2---:R-:W-:Y:S01]  /*05f0*/  FFMA R3, R4.reuse, UR10, R3 ;  /* 0x0000000a04037c23 */ /* 0x044fe20008000003 */
[----:B------:R-:W-:Y:S01]  /*0600*/  FFMA R0, R4, UR9, R0 ;  /* 0x0000000904007c23 */ /* 0x000fe20008000000 */
[----:B------:R-:W-:Y:S01]  /*0610*/  LEA R5, R8, UR4, 0x2 ;  /* 0x0000000408057c11 */ /* 0x000fe2000f8e10ff */
[----:B------:R-:W-:-:S02]  /*0620*/  IMAD.MOV.U32 R50, RZ, RZ, R84 ;  /* 0x000000ffff327224 */ /* 0x000fc400078e0054 */
[C---:B------:R-:W-:Y:S01]  /*0630*/  FFMA R4, R6.reuse, UR11, R3 ;  /* 0x0000000b06047c23 */ /* 0x040fe20008000003 */
[----:B------:R-:W-:Y:S02]  /*0640*/  IMAD.MOV.U32 R3, RZ, RZ, RZ ;  /* 0x000000ffff037224 */ /* 0x000fe400078e00ff */
[----:B---3--:R-:W-:Y:S01]  /*0650*/  FFMA R0, R6, UR12, R0 ;  /* 0x0000000c06007c23 */ /* 0x008fe20008000000 */
[----:B------:R-:W-:Y:S02]  /*0660*/  IMAD.MOV.U32 R49, RZ, RZ, R83 ;  /* 0x000000ffff317224 */ /* 0x000fe400078e0053 */
[C---:B------:R-:W-:Y:S01]  /*0670*/  FADD R53, -R4.reuse, 31 ;  /* 0x41f8000004357421 */ /* 0x040fe20000000100 */
[----:B------:R-:W-:Y:S01]  /*0680*/  FSETP.GT.AND P0, PT, R4, 31, PT ;  /* 0x41f800000400780b */ /* 0x000fe20003f04000 */
[----:B------:R1:W-:Y:S01]  /*0690*/  STS.64 [R79], R2 ;  /* 0x000000024f007388 */ /* 0x0003e20000000a00 */
[----:B------:R-:W-:Y:S01]  /*06a0*/  IMAD.MOV.U32 R48, RZ, RZ, R82 ;  /* 0x000000ffff307224 */ /* 0x000fe200078e0052 */
[----:B------:R-:W2:Y:S01]  /*06b0*/  LDCU UR6, c[0x3][0x9c] ;  /* 0x00c01380ff0677ac */ /* 0x000ea20008000800 */
[----:B------:R-:W-:Y:S01]  /*06c0*/  FSEL R0, R0, RZ, !P0 ;  /* 0x000000ff00007208 */ /* 0x000fe20004000000 */
[----:B------:R-:W-:Y:S01]  /*06d0*/  BAR.SYNC.DEFER_BLOCKING 0x0 ;  /* 0x0000000000007b1d */ /* 0x000fe20000010000 */
[----:B------:R-:W-:-:S02]  /*06e0*/  IMAD.MOV.U32 R47, RZ, RZ, R81 ;  /* 0x000000ffff2f7224 */ /* 0x000fc400078e0051 */
[----:B------:R-:W-:Y:S02]  /*06f0*/  IMAD.MOV.U32 R46, RZ, RZ, R80 ;  /* 0x000000ffff2e7224 */ /* 0x000fe400078e0050 */
[----:B------:R-:W-:Y:S01]  /*0700*/  IMAD.MOV.U32 R45, RZ, RZ, R78 ;  /* 0x000000ffff2d7224 */ /* 0x000fe200078e004e */
[----:B------:R-:W3:Y:S01]  /*0710*/  F2I.TRUNC.NTZ R53, R53 ;  /* 0x0000003500357305 */ /* 0x000ee2000020f100 */
[----:B------:R-:W4:Y:S01]  /*0720*/  LDCU.64 UR8, c[0x3][0x28] ;  /* 0x00c00500ff0877ac */ /* 0x000f220008000a00 */
[----:B------:R-:W5:Y:S01]  /*0730*/  LDCU.64 UR4, c[0x3][0xe0] ;  /* 0x00c01c00ff0477ac */ /* 0x000f620008000a00 */
[----:B------:R-:W0:Y:S01]  /*0740*/  LDCU.128 UR16, c[0x3][0x30] ;  /* 0x00c00600ff1077ac */ /* 0x000e220008000c00 */
[----:B------:R-:W0:Y:S01]  /*0750*/  LDCU.128 UR12, c[0x3][0xa0] ;  /* 0x00c01400ff0c77ac */ /* 0x000e220008000c00 */
[----:B------:R-:W0:Y:S01]  /*0760*/  LDCU.128 UR20, c[0x3][0xb0] ;  /* 0x00c01600ff1477ac */ /* 0x000e220008000c00 */
[----:B------:R-:W0:Y:S01]  /*0770*/  LDCU.128 UR28, c[0x3][0xc0] ;  /* 0x00c01800ff1c77ac */ /* 0x000e220008000c00 */
[----:B------:R-:W0:Y:S01]  /*0780*/  LDCU.128 UR36, c[0x3][0xd0] ;  /* 0x00c01a00ff2477ac */ /* 0x000e220008000c00 */
[----:B------:R-:W-:Y:S06]  /*0790*/  BAR.SYNC.DEFER_BLOCKING 0x0 ;  /* 0x0000000000007b1d */ /* 0x000fec0000010000 */
[----:B------:R1:W-:Y:S02]  /*07a0*/  STS [R5], R0 ;  /* 0x0000000005007388 */ /* 0x0003e40000000800 */
[----:B--23--:R-:W-:Y:S06]  /*07b0*/  BAR.SYNC.DEFER_BLOCKING 0x0 ;  /* 0x0000000000007b1d */ /* 0x00cfec0000010000 */
.L_x_18:
[----:B------:R-:W-:Y:S01]  /*07c0*/  IMAD.SHL.U32 R91, R58, 0x4, RZ ;  /* 0x000000043a5b7824 */ /* 0x000fe200078e00ff */
[----:B------:R-:W-:Y:S01]  /*07d0*/  BSSY.RECONVERGENT B1, `(.L_x_7) ;  /* 0x000017d000017945 */ /* 0x000fe20003800200 */
[----:B------:R-:W-:-:S03]  /*07e0*/  IMAD.MOV.U32 R86, RZ, RZ, 0x1 ;  /* 0x00000001ff567424 */ /* 0x000fc600078e00ff */
[C---:B------:R-:W-:Y:S02]  /*07f0*/  ISETP.EQ.AND P2, PT, R91.reuse, RZ, PT ;  /* 0x000000ff5b00720c */ /* 0x040fe40003f42270 */
[C---:B------:R-:W-:Y:S02]  /*0800*/  ISETP.EQ.AND P1, PT, R91.reuse, 0x4, PT ;  /* 0x000000045b00780c */ /* 0x040fe40003f22270 */
[C---:B------:R-:W-:Y:S02]  /*0810*/  ISETP.EQ.AND P0, PT, R91.reuse, 0x8, PT ;  /* 0x000000085b00780c */ /* 0x040fe40003f02270 */
[----:B------:R-:W-:Y:S02]  /*0820*/  ISETP.EQ.AND P3, PT, R91, 0xc, PT ;  /* 0x0000000c5b00780c */ /* 0x000fe40003f62270 */
[----:B------:R-:W-:Y:S02]  /*0830*/  P2R R10, PR, RZ, 0x4 ;  /* 0x00000004ff0a7803 */ /* 0x000fe40000000000 */
[----:B------:R-:W-:-:S02]  /*0840*/  P2R R11, PR, RZ, 0x2 ;  /* 0x00000002ff0b7803 */ /* 0x000fc40000000000 */
[----:B------:R-:W-:Y:S01]  /*0850*/  P2R R12, PR, RZ, 0x1 ;  /* 0x00000001ff0c7803 */ /* 0x000fe20000000000 */
[----:B-1----:R-:W-:Y:S01]  /*0860*/  @P2 IMAD.MOV.U32 R0, RZ, RZ, R24 ;  /* 0x000000ffff002224 */ /* 0x002fe200078e0018 */
[C---:B------:R-:W-:Y:S01]  /*0870*/  ISETP.EQ.AND P2, PT, R91.reuse, 0x10, PT ;  /* 0x000000105b00780c */ /* 0x040fe20003f42270 */
[----:B------:R-:W-:Y:S01]  /*0880*/  @P1 IMAD.MOV.U32 R0, RZ, RZ, R23 ;  /* 0x000000ffff001224 */ /* 0x000fe200078e0017 */
[C---:B------:R-:W-:Y:S01]  /*0890*/  ISETP.EQ.AND P1, PT, R91.reuse, 0x14, PT ;  /* 0x000000145b00780c */ /* 0x040fe20003f22270 */
[----:B------:R-:W-:Y:S01]  /*08a0*/  @P0 IMAD.MOV.U32 R0, RZ, RZ, R22 ;  /* 0x000000ffff000224 */ /* 0x000fe200078e0016 */
[----:B------:R-:W-:Y:S01]  /*08b0*/  ISETP.EQ.AND P0, PT, R91, 0x18, PT ;  /* 0x000000185b00780c */ /* 0x000fe20003f02270 */
[----:B------:R-:W-:Y:S01]  /*08c0*/  @P3 IMAD.MOV.U32 R0, RZ, RZ, R85 ;  /* 0x000000ffff003224 */ /* 0x000fe200078e0055 */
[----:B------:R-:W-:Y:S02]  /*08d0*/  P2R R15, PR, RZ, 0x2 ;  /* 0x00000002ff0f7803 */ /* 0x000fe40000000000 */
[----:B------:R-:W-:-:S02]  /*08e0*/  P2R R16, PR, RZ, 0x1 ;  /* 0x00000001ff107803 */ /* 0x000fc40000000000 */
[----:B------:R-:W-:Y:S02]  /*08f0*/  P2R R14, PR, RZ, 0x4 ;  /* 0x00000004ff0e7803 */ /* 0x000fe40000000000 */
[----:B------:R-:W-:Y:S01]  /*0900*/  P2R R13, PR, RZ, 0x8 ;  /* 0x00000008ff0d7803 */ /* 0x000fe20000000000 */
[----:B------:R-:W-:Y:S01]  /*0910*/  @P2 IMAD.MOV.U32 R0, RZ, RZ, R84 ;  /* 0x000000ffff002224 */ /* 0x000fe200078e0054 */
[C---:B------:R-:W-:Y:S01]  /*0920*/  ISETP.EQ.AND P2, PT, R91.reuse, 0x64, PT ;  /* 0x000000645b00780c */ /* 0x040fe20003f42270 */
[----:B------:R-:W-:Y:S01]  /*0930*/  @P1 IMAD.MOV.U32 R0, RZ, RZ, R83 ;  /* 0x000000ffff001224 */ /* 0x000fe200078e0053 */
[C---:B------:R-:W-:Y:S01]  /*0940*/  ISETP.EQ.AND P1, PT, R91.reuse, 0x60, PT ;  /* 0x000000605b00780c */ /* 0x040fe20003f22270 */
[----:B------:R-:W-:Y:S01]  /*0950*/  @P0 IMAD.MOV.U32 R0, RZ, RZ, R82 ;  /* 0x000000ffff000224 */ /* 0x000fe200078e0052 */
[C---:B------:R-:W-:Y:S02]  /*0960*/  ISETP.EQ.AND P0, PT, R91.reuse, 0x1c, PT ;  /* 0x0000001c5b00780c */ /* 0x040fe40003f02270 */
[----:B------:R-:W-:-:S02]  /*0970*/  ISETP.EQ.AND P3, PT, R91, 0x68, PT ;  /* 0x000000685b00780c */ /* 0x000fc40003f62270 */
[----:B------:R-:W-:Y:S02]  /*0980*/  P2R R17, PR, RZ, 0x1 ;  /* 0x00000001ff117803 */ /* 0x000fe40000000000 */
[C---:B------:R-:W-:Y:S02]  /*0990*/  ISETP.EQ.AND P4, PT, R91.reuse, 0x6c, PT ;  /* 0x0000006c5b00780c */ /* 0x040fe40003f82270 */
[----:B------:R-:W-:-:S05]  /*09a0*/  ISETP.EQ.AND P5, PT, R91, 0x70, PT ;  /* 0x000000705b00780c */ /* 0x000fca0003fa2270 */
[----:B------:R-:W-:Y:S01]  /*09b0*/  @P0 IMAD.MOV.U32 R0, RZ, RZ, R81 ;  /* 0x000000ffff000224 */ /* 0x000fe200078e0051 */
[----:B------:R-:W-:-:S04]  /*09c0*/  ISETP.EQ.AND P0, PT, R91, 0x20, PT ;  /* 0x000000205b00780c */ /* 0x000fc80003f02270 */
[----:B------:R-:W-:-:S09]  /*09d0*/  P2R R18, PR, RZ, 0x1 ;  /* 0x00000001ff127803 */ /* 0x000fd20000000000 */
        /* <DEDUP_REMOVED lines=43> */
[----:B------:R-:W-:-:S13]  /*0c90*/  ISETP.EQ.AND P0, PT, R91, 0x5c, PT ;  /* 0x0000005c5b00780c */ /* 0x000fda0003f02270 */
[----:B------:R-:W-:Y:S02]  /*0ca0*/  @P0 IMAD.MOV.U32 R0, RZ, RZ, R64 ;  /* 0x000000ffff000224 */ /* 0x000fe400078e0040 */
[----:B------:R-:W-:Y:S02]  /*0cb0*/  @P1 IMAD.MOV.U32 R0, RZ, RZ, R63 ;  /* 0x000000ffff001224 */ /* 0x000fe400078e003f */
[----:B------:R-:W-:Y:S02]  /*0cc0*/  @P2 IMAD.MOV.U32 R0, RZ, RZ, R62 ;  /* 0x000000ffff002224 */ /* 0x000fe400078e003e */
[----:B------:R-:W-:Y:S02]  /*0cd0*/  @P3 IMAD.MOV.U32 R0, RZ, RZ, R61 ;  /* 0x000000ffff003224 */ /* 0x000fe400078e003d */
[----:B------:R-:W-:Y:S02]  /*0ce0*/  @P4 IMAD.MOV.U32 R0, RZ, RZ, R60 ;  /* 0x000000ffff004224 */ /* 0x000fe400078e003c */
[----:B------:R-:W-:-:S05]  /*0cf0*/  @P5 IMAD.MOV.U32 R0, RZ, RZ, R59 ;  /* 0x000000ffff005224 */ /* 0x000fca00078e003b */
[----:B------:R-:W-:-:S13]  /*0d00*/  ISETP.NE.AND P6, PT, R0, 0x1, PT ;  /* 0x000000010000780c */ /* 0x000fda0003fc5270 */
[----:B------:R-:W-:Y:S05]  /*0d10*/  @!P6 BRA `(.L_x_8) ;  /* 0x0000000c0020e947 */ /* 0x000fea0003800000 */
[----:B------:R-:W-:-:S13]  /*0d20*/  ISETP.NE.AND P6, PT, R0, RZ, PT ;  /* 0x000000ff0000720c */ /* 0x000fda0003fc5270 */
[----:B------:R-:W-:Y:S05]  /*0d30*/  @!P6 BRA `(.L_x_9) ;  /* 0x00000004008ce947 */ /* 0x000fea0003800000 */
[----:B------:R-:W-:-:S13]  /*0d40*/  ISETP.NE.AND P6, PT, R0, -0x1, PT ;  /* 0xffffffff0000780c */ /* 0x000fda0003fc5270 */
[----:B------:R-:W-:Y:S05]  /*0d50*/  @P6 BRA `(.L_x_10) ;  /* 0x0000001000906947 */ /* 0x000fea0003800000 */
[----:B------:R-:W-:Y:S02]  /*0d60*/  P2R R92, PR, RZ, 0x1 ;  /* 0x00000001ff5c7803 */ /* 0x000fe40000000000 */
[----:B------:R-:W-:Y:S02]  /*0d70*/  ISETP.NE.AND P0, PT, R90, RZ, PT ;  /* 0x000000ff5a00720c */ /* 0x000fe40003f05270 */
[----:B------:R-:W-:Y:S02]  /*0d80*/  ISETP.NE.AND P6, PT, R4, RZ, PT ;  /* 0x000000ff0400720c */ /* 0x000fe40003fc5270 */
[----:B------:R-:W-:Y:S02]  /*0d90*/  P2R R91, PR, RZ, 0x1 ;  /* 0x00000001ff5b7803 */ /* 0x000fe40000000000 */
[----:B------:R-:W-:-:S04]  /*0da0*/  ISETP.NE.AND P0, PT, R89, RZ, PT ;  /* 0x000000ff5900720c */ /* 0x000fc80003f05270 */
[----:B------:R-:W-:Y:S02]  /*0db0*/  P2R R90, PR, RZ, 0x1 ;  /* 0x00000001ff5a7803 */ /* 0x000fe40000000000 */
[----:B------:R-:W-:-:S03]  /*0dc0*/  ISETP.NE.AND P0, PT, R88, RZ, PT ;  /* 0x000000ff5800720c */ /* 0x000fc60003f05270 */
[----:B------:R-:W-:Y:S01]  /*0dd0*/  @P6 IMAD.MOV.U32 R65, RZ, RZ, 0x1 ;  /* 0x00000001ff416424 */ /* 0x000fe200078e00ff */
[----:B------:R-:W-:Y:S02]  /*0de0*/  P2R R89, PR, RZ, 0x1 ;  /* 0x00000001ff597803 */ /* 0x000fe40000000000 */
[----:B------:R-:W-:-:S04]  /*0df0*/  ISETP.NE.AND P0, PT, R87, RZ, PT ;  /* 0x000000ff5700720c */ /* 0x000fc80003f05270 */
        /* <DEDUP_REMOVED lines=25> */
[----:B------:R-:W-:Y:S02]  /*0f90*/  ISETP.NE.AND P0, PT, R10, RZ, PT ;  /* 0x000000ff0a00720c */ /* 0x000fe40003f05270 */
[----:B------:R-:W-:Y:S02]  /*0fa0*/  P2R R10, PR, RZ, 0x2 ;  /* 0x00000002ff0a7803 */ /* 0x000fe40000000000 */
[----:B------:R-:W-:Y:S02]  /*0fb0*/  ISETP.NE.AND P1, PT, R9, RZ, PT ;  /* 0x000000ff0900720c */ /* 0x000fe40003f25270 */
[----:B------:R-:W-:Y:S02]  /*0fc0*/  P2R R9, PR, RZ, 0x4 ;  /* 0x00000004ff097803 */ /* 0x000fe40000000000 */
[----:B------:R-:W-:-:S02]  /*0fd0*/  ISETP.NE.AND P2, PT, R8, RZ, PT ;  /* 0x000000ff0800720c */ /* 0x000fc40003f45270 */
[----:B------:R-:W-:Y:S02]  /*0fe0*/  P2R R8, PR, RZ, 0x8 ;  /* 0x00000008ff087803 */ /* 0x000fe40000000000 */
[----:B------:R-:W-:Y:S01]  /*0ff0*/  ISETP.NE.AND P3, PT, R7, RZ, PT ;  /* 0x000000ff0700720c */ /* 0x000fe20003f65270 */
[----:B------:R-:W-:Y:S01]  /*1000*/  @P0 IMAD.MOV.U32 R24, RZ, RZ, 0x1 ;  /* 0x00000001ff180424 */ /* 0x000fe200078e00ff */
[----:B------:R-:W-:Y:S02]  /*1010*/  ISETP.NE.AND P0, PT, R0, RZ, PT ;  /* 0x000000ff0000720c */ /* 0x000fe40003f05270 */
[----:B------:R-:W-:Y:S01]  /*1020*/  P2R R7, PR, RZ, 0x10 ;  /* 0x00000010ff077803 */ /* 0x000fe20000000000 */
[----:B------:R-:W-:Y:S01]  /*1030*/  @P1 IMAD.MOV.U32 R70, RZ, RZ, 0x1 ;  /* 0x00000001ff461424 */ /* 0x000fe200078e00ff */
[----:B------:R-:W-:Y:S02]  /*1040*/  ISETP.NE.AND P4, PT, R6, RZ, PT ;  /* 0x000000ff0600720c */ /* 0x000fe40003f85270 */
[----:B------:R-:W-:Y:S01]  /*1050*/  P2R R6, PR, RZ, 0x20 ;  /* 0x00000020ff067803 */ /* 0x000fe20000000000 */
[----:B------:R-:W-:Y:S01]  /*1060*/  @P2 IMAD.MOV.U32 R69, RZ, RZ, 0x1 ;  /* 0x00000001ff452424 */ /* 0x000fe200078e00ff */
[----:B------:R-:W-:-:S02]  /*1070*/  ISETP.NE.AND P5, PT, R5, RZ, PT ;  /* 0x000000ff0500720c */ /* 0x000fc40003fa5270 */
[----:B------:R-:W-:Y:S01]  /*1080*/  ISETP.NE.AND P1, PT, R10, RZ, PT ;  /* 0x000000ff0a00720c */ /* 0x000fe20003f25270 */
[----:B------:R-:W-:Y:S01]  /*1090*/  @P3 IMAD.MOV.U32 R68, RZ, RZ, 0x1 ;  /* 0x00000001ff443424 */ /* 0x000fe200078e00ff */
[----:B------:R-:W-:Y:S01]  /*10a0*/  ISETP.NE.AND P2, PT, R9, RZ, PT ;  /* 0x000000ff0900720c */ /* 0x000fe20003f45270 */
[----:B------:R-:W-:Y:S01]  /*10b0*/  @P0 IMAD.MOV.U32 R23, RZ, RZ, 0x1 ;  /* 0x00000001ff170424 */ /* 0x000fe200078e00ff */
[----:B------:R-:W-:Y:S02]  /*10c0*/  ISETP.NE.AND P0, PT, R12, RZ, PT ;  /* 0x000000ff0c00720c */ /* 0x000fe40003f05270 */
[----:B------:R-:W-:Y:S01]  /*10d0*/  ISETP.NE.AND P3, PT, R8, RZ, PT ;  /* 0x000000ff0800720c */ /* 0x000fe20003f65270 */
[----:B------:R-:W-:Y:S01]  /*10e0*/  @P4 IMAD.MOV.U32 R67, RZ, RZ, 0x1 ;  /* 0x00000001ff434424 */ /* 0x000fe200078e00ff */
[----:B------:R-:W-:-:S03]  /*10f0*/  ISETP.NE.AND P4, PT, R7, RZ, PT ;  /* 0x000000ff0700720c */ /* 0x000fc60003f85270 */
[----:B------:R-:W-:Y:S01]  /*1100*/  @P5 IMAD.MOV.U32 R66, RZ, RZ, 0x1 ;  /* 0x00000001ff425424 */ /* 0x000fe200078e00ff */
[----:B------:R-:W-:Y:S01]  /*1110*/  ISETP.NE.AND P5, PT, R6, RZ, PT ;  /* 0x000000ff0600720c */ /* 0x000fe20003fa5270 */
[----:B------:R-:W-:Y:S02]  /*1120*/  @P1 IMAD.MOV.U32 R63, RZ, RZ, 0x1 ;  /* 0x00000001ff3f1424 */ /* 0x000fe400078e00ff */
[----:B------:R-:W-:Y:S02]  /*1130*/  @P2 IMAD.MOV.U32 R62, RZ, RZ, 0x1 ;  /* 0x00000001ff3e2424 */ /* 0x000fe400078e00ff */
[----:B------:R-:W-:Y:S01]  /*1140*/  @P0 IMAD.MOV.U32 R22, RZ, RZ, 0x1 ;  /* 0x00000001ff160424 */ /* 0x000fe200078e00ff */
[----:B------:R-:W-:Y:S01]  /*1150*/  ISETP.NE.AND P0, PT, R13, RZ, PT ;  /* 0x000000ff0d00720c */ /* 0x000fe20003f05270 */
[----:B------:R-:W-:Y:S02]  /*1160*/  @P3 IMAD.MOV.U32 R61, RZ, RZ, 0x1 ;  /* 0x00000001ff3d3424 */ /* 0x000fe400078e00ff */
[----:B------:R-:W-:-:S04]  /*1170*/  @P4 IMAD.MOV.U32 R60, RZ, RZ, 0x1 ;  /* 0x00000001ff3c4424 */ /* 0x000fc800078e00ff */
[----:B------:R-:W-:-:S06]  /*1180*/  @P5 IMAD.MOV.U32 R59, RZ, RZ, 0x1 ;  /* 0x00000001ff3b5424 */ /* 0x000fcc00078e00ff */
[----:B------:R-:W-:Y:S01]  /*1190*/  @P0 IMAD.MOV.U32 R85, RZ, RZ, 0x1 ;  /* 0x00000001ff550424 */ /* 0x000fe200078e00ff */
[----:B------:R-:W-:-:S13]  /*11a0*/  ISETP.NE.AND P0, PT, R14, RZ, PT ;  /* 0x000000ff0e00720c */ /* 0x000fda0003f05270 */
        /* <DEDUP_REMOVED lines=27> */
[----:B------:R-:W-:Y:S06]  /*1360*/  BRA `(.L_x_10) ;  /* 0x0000000c000c7947 */ /* 0x000fec0003800000 */
.L_x_9:
[----:B------:R-:W-:Y:S01]  /*1370*/  P2R R91, PR, RZ, 0x1 ;  /* 0x00000001ff5b7803 */ /* 0x000fe20000000000 */
[----:B------:R-:W-:Y:S01]  /*1380*/  VIADD R58, R58, 0xffffffff ;  /* 0xffffffff3a3a7836 */ /* 0x000fe20000000000 */
[----:B------:R-:W-:Y:S02]  /*1390*/  ISETP.NE.AND P0, PT, R90, RZ, PT ;  /* 0x000000ff5a00720c */ /* 0x000fe40003f05270 */
[----:B------:R-:W-:Y:S02]  /*13a0*/  ISETP.NE.AND P6, PT, R4, RZ, PT ;  /* 0x000000ff0400720c */ /* 0x000fe40003fc5270 */
[----:B------:R-:W-:Y:S02]  /*13b0*/  P2R R90, PR, RZ, 0x1 ;  /* 0x00000001ff5a7803 */ /* 0x000fe40000000000 */
[----:B------:R-:W-:-:S04]  /*13c0*/  ISETP.NE.AND P0, PT, R89, RZ, PT ;  /* 0x000000ff5900720c */ /* 0x000fc80003f05270 */
[----:B------:R-:W-:Y:S02]  /*13d0*/  P2R R89, PR, RZ, 0x1 ;  /* 0x00000001ff597803 */ /* 0x000fe40000000000 */
[----:B------:R-:W-:-:S03]  /*13e0*/  ISETP.NE.AND P0, PT, R88, RZ, PT ;  /* 0x000000ff5800720c */ /* 0x000fc60003f05270 */
[----:B------:R-:W-:Y:S01]  /*13f0*/  @P6 IMAD.MOV.U32 R65, RZ, RZ, -0x1 ;  /* 0xffffffffff416424 */ /* 0x000fe200078e00ff */
        /* <DEDUP_REMOVED lines=34> */
[----:B------:R-:W-:Y:S01]  /*1620*/  @P0 IMAD.MOV.U32 R24, RZ, RZ, -0x1 ;  /* 0xffffffffff180424 */ /* 0x000fe200078e00ff */
[----:B------:R-:W-:Y:S02]  /*1630*/  ISETP.NE.AND P0, PT, R0, RZ, PT ;  /* 0x000000ff0000720c */ /* 0x000fe40003f05270 */
[----:B------:R-:W-:Y:S01]  /*1640*/  P2R R7, PR, RZ, 0x10 ;  /* 0x00000010ff077803 */ /* 0x000fe20000000000 */
[----:B------:R-:W-:Y:S01]  /*1650*/  @P1 IMAD.MOV.U32 R70, RZ, RZ, -0x1 ;  /* 0xffffffffff461424 */ /* 0x000fe200078e00ff */
[----:B------:R-:W-:Y:S02]  /*1660*/  ISETP.NE.AND P4, PT, R6, RZ, PT ;  /* 0x000000ff0600720c */ /* 0x000fe40003f85270 */
[----:B------:R-:W-:Y:S01]  /*1670*/  P2R R6, PR, RZ, 0x20 ;  /* 0x00000020ff067803 */ /* 0x000fe20000000000 */
[----:B------:R-:W-:Y:S01]  /*1680*/  @P2 IMAD.MOV.U32 R69, RZ, RZ, -0x1 ;  /* 0xffffffffff452424 */ /* 0x000fe200078e00ff */
[----:B------:R-:W-:-:S02]  /*1690*/  ISETP.NE.AND P5, PT, R5, RZ, PT ;  /* 0x000000ff0500720c */ /* 0x000fc40003fa5270 */
[----:B------:R-:W-:Y:S01]  /*16a0*/  ISETP.NE.AND P1, PT, R10, RZ, PT ;  /* 0x000000ff0a00720c */ /* 0x000fe20003f25270 */
[----:B------:R-:W-:Y:S01]  /*16b0*/  @P3 IMAD.MOV.U32 R68, RZ, RZ, -0x1 ;  /* 0xffffffffff443424 */ /* 0x000fe200078e00ff */
[----:B------:R-:W-:Y:S01]  /*16c0*/  ISETP.NE.AND P2, PT, R9, RZ, PT ;  /* 0x000000ff0900720c */ /* 0x000fe20003f45270 */
[----:B------:R-:W-:Y:S01]  /*16d0*/  @P0 IMAD.MOV.U32 R23, RZ, RZ, -0x1 ;  /* 0xffffffffff170424 */ /* 0x000fe200078e00ff */
[----:B------:R-:W-:Y:S02]  /*16e0*/  ISETP.NE.AND P0, PT, R12, RZ, PT ;  /* 0x000000ff0c00720c */ /* 0x000fe40003f05270 */
[----:B------:R-:W-:Y:S01]  /*16f0*/  ISETP.NE.AND P3, PT, R8, RZ, PT ;  /* 0x000000ff0800720c */ /* 0x000fe20003f65270 */
[----:B------:R-:W-:Y:S01]  /*1700*/  @P4 IMAD.MOV.U32 R67, RZ, RZ, -0x1 ;  /* 0xffffffffff434424 */ /* 0x000fe200078e00ff */
[----:B------:R-:W-:-:S03]  /*1710*/  ISETP.NE.AND P4, PT, R7, RZ, PT ;  /* 0x000000ff0700720c */ /* 0x000fc60003f85270 */
[----:B------:R-:W-:Y:S01]  /*1720*/  @P5 IMAD.MOV.U32 R66, RZ, RZ, -0x1 ;  /* 0xffffffffff425424 */ /* 0x000fe200078e00ff */
[----:B------:R-:W-:Y:S01]  /*1730*/  ISETP.NE.AND P5, PT, R6, RZ, PT ;  /* 0x000000ff0600720c */ /* 0x000fe20003fa5270 */
[----:B------:R-:W-:Y:S02]  /*1740*/  @P1 IMAD.MOV.U32 R63, RZ, RZ, -0x1 ;  /* 0xffffffffff3f1424 */ /* 0x000fe400078e00ff */
[----:B------:R-:W-:Y:S02]  /*1750*/  @P2 IMAD.MOV.U32 R62, RZ, RZ, -0x1 ;  /* 0xffffffffff3e2424 */ /* 0x000fe400078e00ff */
[----:B------:R-:W-:Y:S01]  /*1760*/  @P0 IMAD.MOV.U32 R22, RZ, RZ, -0x1 ;  /* 0xffffffffff160424 */ /* 0x000fe200078e00ff */
[----:B------:R-:W-:Y:S01]  /*1770*/  ISETP.NE.AND P0, PT, R13, RZ, PT ;  /* 0x000000ff0d00720c */ /* 0x000fe20003f05270 */
[----:B------:R-:W-:Y:S02]  /*1780*/  @P3 IMAD.MOV.U32 R61, RZ, RZ, -0x1 ;  /* 0xffffffffff3d3424 */ /* 0x000fe400078e00ff */
[----:B------:R-:W-:-:S04]  /*1790*/  @P4 IMAD.MOV.U32 R60, RZ, RZ, -0x1 ;  /* 0xffffffffff3c4424 */ /* 0x000fc800078e00ff */
[----:B------:R-:W-:-:S06]  /*17a0*/  @P5 IMAD.MOV.U32 R59, RZ, RZ, -0x1 ;  /* 0xffffffffff3b5424 */ /* 0x000fcc00078e00ff */
[----:B------:R-:W-:Y:S01]  /*17b0*/  @P0 IMAD.MOV.U32 R85, RZ, RZ, -0x1 ;  /* 0xffffffffff550424 */ /* 0x000fe200078e00ff */
[----:B------:R-:W-:-:S13]  /*17c0*/  ISETP.NE.AND P0, PT, R14, RZ, PT ;  /* 0x000000ff0e00720c */ /* 0x000fda0003f05270 */
        /* <DEDUP_REMOVED lines=15> */
[----:B------:R-:W-:Y:S02]  /*18c0*/  ISETP.NE.AND P0, PT, R86, RZ, PT ;  /* 0x000000ff5600720c */ /* 0x000fe40003f05270 */
[----:B------:R-:W-:-:S11]  /*18d0*/  PRMT R86, RZ, 0x7610, R86 ;  /* 0x00007610ff567816 */ /* 0x000fd60000000056 */
        /* <DEDUP_REMOVED lines=11> */
[----:B------:R-:W-:Y:S06]  /*1990*/  BRA `(.L_x_10) ;  /* 0x0000000400807947 */ /* 0x000fec0003800000 */
.L_x_8:
[----:B------:R-:W-:Y:S02]  /*19a0*/  P2R R92, PR, RZ, 0x1 ;  /* 0x00000001ff5c7803 */ /* 0x000fe40000000000 */
[----:B------:R-:W-:Y:S02]  /*19b0*/  ISETP.NE.AND P0, PT, R90, RZ, PT ;  /* 0x000000ff5a00720c */ /* 0x000fe40003f05270 */
[----:B------:R-:W-:Y:S02]  /*19c0*/  ISETP.NE.AND P6, PT, R4, RZ, PT ;  /* 0x000000ff0400720c */ /* 0x000fe40003fc5270 */
[----:B------:R-:W-:Y:S02]  /*19d0*/  P2R R91, PR, RZ, 0x1 ;  /* 0x00000001ff5b7803 */ /* 0x000fe40000000000 */
[----:B------:R-:W-:-:S04]  /*19e0*/  ISETP.NE.AND P0, PT, R89, RZ, PT ;  /* 0x000000ff5900720c */ /* 0x000fc80003f05270 */
[----:B------:R-:W-:Y:S02]  /*19f0*/  P2R R90, PR, RZ, 0x1 ;  /* 0x00000001ff5a7803 */ /* 0x000fe40000000000 */
[----:B------:R-:W-:-:S03]  /*1a00*/  ISETP.NE.AND P0, PT, R88, RZ, PT ;  /* 0x000000ff5800720c */ /* 0x000fc60003f05270 */
[----:B------:R-:W-:Y:S01]  /*1a10*/  @P6 IMAD.MOV.U32 R65, RZ, RZ, RZ ;  /* 0x000000ffff416224 */ /* 0x000fe200078e00ff */
        /* <DEDUP_REMOVED lines=34> */
[----:B------:R-:W-:Y:S01]  /*1c40*/  @P0 IMAD.MOV.U32 R24, RZ, RZ, RZ ;  /* 0x000000ffff180224 */ /* 0x000fe200078e00ff */
[----:B------:R-:W-:Y:S02]  /*1c50*/  ISETP.NE.AND P0, PT, R0, RZ, PT ;  /* 0x000000ff0000720c */ /* 0x000fe40003f05270 */
[----:B------:R-:W-:Y:S01]  /*1c60*/  P2R R7, PR, RZ, 0x10 ;  /* 0x00000010ff077803 */ /* 0x000fe20000000000 */
[----:B------:R-:W-:Y:S01]  /*1c70*/  @P1 IMAD.MOV.U32 R70, RZ, RZ, RZ ;  /* 0x000000ffff461224 */ /* 0x000fe200078e00ff */
[----:B------:R-:W-:Y:S02]  /*1c80*/  ISETP.NE.AND P4, PT, R6, RZ, PT ;  /* 0x000000ff0600720c */ /* 0x000fe40003f85270 */
[----:B------:R-:W-:Y:S01]  /*1c90*/  P2R R6, PR, RZ, 0x20 ;  /* 0x00000020ff067803 */ /* 0x000fe20000000000 */
[----:B------:R-:W-:Y:S01]  /*1ca0*/  @P2 IMAD.MOV.U32 R69, RZ, RZ, RZ ;  /* 0x000000ffff452224 */ /* 0x000fe200078e00ff */
[----:B------:R-:W-:-:S02]  /*1cb0*/  ISETP.NE.AND P5, PT, R5, RZ, PT ;  /* 0x000000ff0500720c */ /* 0x000fc40003fa5270 */
[----:B------:R-:W-:Y:S01]  /*1cc0*/  ISETP.NE.AND P1, PT, R10, RZ, PT ;  /* 0x000000ff0a00720c */ /* 0x000fe20003f25270 */
[----:B------:R-:W-:Y:S01]  /*1cd0*/  @P3 IMAD.MOV.U32 R68, RZ, RZ, RZ ;  /* 0x000000ffff443224 */ /* 0x000fe200078e00ff */
[----:B------:R-:W-:Y:S01]  /*1ce0*/  ISETP.NE.AND P2, PT, R9, RZ, PT ;  /* 0x000000ff0900720c */ /* 0x000fe20003f45270 */
[----:B------:R-:W-:Y:S01]  /*1cf0*/  @P0 IMAD.MOV.U32 R23, RZ, RZ, RZ ;  /* 0x000000ffff170224 */ /* 0x000fe200078e00ff */
[----:B------:R-:W-:Y:S02]  /*1d00*/  ISETP.NE.AND P0, PT, R12, RZ, PT ;  /* 0x000000ff0c00720c */ /* 0x000fe40003f05270 */
[----:B------:R-:W-:Y:S01]  /*1d10*/  ISETP.NE.AND P3, PT, R8, RZ, PT ;  /* 0x000000ff0800720c */ /* 0x000fe20003f65270 */
[----:B------:R-:W-:Y:S01]  /*1d20*/  @P4 IMAD.MOV.U32 R67, RZ, RZ, RZ ;  /* 0x000000ffff434224 */ /* 0x000fe200078e00ff */
[----:B------:R-:W-:-:S03]  /*1d30*/  ISETP.NE.AND P4, PT, R7, RZ, PT ;  /* 0x000000ff0700720c */ /* 0x000fc60003f85270 */
[----:B------:R-:W-:Y:S01]  /*1d40*/  @P5 IMAD.MOV.U32 R66, RZ, RZ, RZ ;  /* 0x000000ffff425224 */ /* 0x000fe200078e00ff */
[----:B------:R-:W-:Y:S01]  /*1d50*/  ISETP.NE.AND P5, PT, R6, RZ, PT ;  /* 0x000000ff0600720c */ /* 0x000fe20003fa5270 */
[----:B------:R-:W-:Y:S02]  /*1d60*/  @P1 IMAD.MOV.U32 R63, RZ, RZ, RZ ;  /* 0x000000ffff3f1224 */ /* 0x000fe400078e00ff */
[----:B------:R-:W-:Y:S02]  /*1d70*/  @P2 IMAD.MOV.U32 R62, RZ, RZ, RZ ;  /* 0x000000ffff3e2224 */ /* 0x000fe400078e00ff */
[----:B------:R-:W-:Y:S01]  /*1d80*/  @P0 IMAD.MOV.U32 R22, RZ, RZ, RZ ;  /* 0x000000ffff160224 */ /* 0x000fe200078e00ff */
[----:B------:R-:W-:Y:S01]  /*1d90*/  ISETP.NE.AND P0, PT, R13, RZ, PT ;  /* 0x000000ff0d00720c */ /* 0x000fe20003f05270 */
[----:B------:R-:W-:Y:S02]  /*1da0*/  @P3 IMAD.MOV.U32 R61, RZ, RZ, RZ ;  /* 0x000000ffff3d3224 */ /* 0x000fe400078e00ff */
[----:B------:R-:W-:-:S04]  /*1db0*/  @P4 IMAD.MOV.U32 R60, RZ, RZ, RZ ;  /* 0x000000ffff3c4224 */ /* 0x000fc800078e00ff */
[----:B------:R-:W-:-:S06]  /*1dc0*/  @P5 IMAD.MOV.U32 R59, RZ, RZ, RZ ;  /* 0x000000ffff3b5224 */ /* 0x000fcc00078e00ff */
[----:B------:R-:W-:Y:S01]  /*1dd0*/  @P0 IMAD.MOV.U32 R85, RZ, RZ, RZ ;  /* 0x000000ffff550224 */ /* 0x000fe200078e00ff */
[----:B------:R-:W-:-:S13]  /*1de0*/  ISETP.NE.AND P0, PT, R14, RZ, PT ;  /* 0x000000ff0e00720c */ /* 0x000fda0003f05270 */
        /* <DEDUP_REMOVED lines=26> */
[----:B------:R-:W-:-:S07]  /*1f90*/  @P0 IMAD.MOV.U32 R64, RZ, RZ, RZ ;  /* 0x000000ffff400224 */ /* 0x000fce00078e00ff */
.L_x_10:
[----:B0---45:R-:W-:Y:S05]  /*1fa0*/  BSYNC.RECONVERGENT B1 ;  /* 0x0000000000017941 */ /* 0x031fea0003800200 */
.L_x_7:
[----:B------:R-:W-:Y:S01]  /*1fb0*/  ISETP.NE.AND P0, PT, R58, 0x1c, PT ;  /* 0x0000001c3a00780c */ /* 0x000fe20003f05270 */
[----:B------:R-:W-:-:S12]  /*1fc0*/  BSSY.RECONVERGENT B1, `(.L_x_11) ;  /* 0x000021f000017945 */ /* 0x000fd80003800200 */
[----:B------:R-:W-:Y:S05]  /*1fd0*/  @P0 BRA `(.L_x_12) ;  /* 0x0000000800940947 */ /* 0x000fea0003800000 */
[----:B------:R-:W-:Y:S02]  /*1fe0*/  I2FP.F32.S32 R0, R77 ;  /* 0x0000004d00007245 */ /* 0x000fe40000201400 */
[----:B------:R-:W-:-:S03]  /*1ff0*/  I2FP.F32.S32 R5, R76 ;  /* 0x0000004c00057245 */ /* 0x000fc60000201400 */
[C---:B------:R-:W-:Y:S01]  /*2000*/  FFMA R4, R0.reuse, UR6, RZ ;  /* 0x0000000600047c23 */ /* 0x040fe200080000ff */
[----:B------:R-:W-:-:S05]  /*2010*/  FFMA R0, R0, UR8, RZ ;  /* 0x0000000800007c23 */ /* 0x000fca00080000ff */
[----:B------:R-:W0:Y:S08]  /*2020*/  F2I.TRUNC.NTZ R4, R4 ;  /* 0x0000000400047305 */ /* 0x000e30000020f100 */
[----:B------:R-:W1:Y:S01]  /*2030*/  F2I.TRUNC.NTZ R0, R0 ;  /* 0x0000000000007305 */ /* 0x000e62000020f100 */
[----:B0-----:R-:W-:-:S05]  /*2040*/  I2FP.F32.S32 R6, R4 ;  /* 0x0000000400067245 */ /* 0x001fca0000201400 */
[----:B------:R-:W-:Y:S01]  /*2050*/  FFMA R6, R5, UR12, R6 ;  /* 0x0000000c05067c23 */ /* 0x000fe20008000006 */
[----:B-1----:R-:W-:Y:S02]  /*2060*/  I2FP.F32.S32 R8, R0 ;  /* 0x0000000000087245 */ /* 0x002fe40000201400 */
[----:B------:R-:W-:-:S03]  /*2070*/  I2FP.F32.S32 R0, R74 ;  /* 0x0000004a00007245 */ /* 0x000fc60000201400 */
[----:B------:R-:W0:Y:S01]  /*2080*/  F2I.TRUNC.NTZ R6, R6 ;  /* 0x0000000600067305 */ /* 0x000e22000020f100 */
[----:B------:R-:W-:Y:S01]  /*2090*/  FFMA R8, R5, UR9, R8 ;  /* 0x0000000905087c23 */ /* 0x000fe20008000008 */
[----:B------:R-:W-:-:S06]  /*20a0*/  I2FP.F32.S32 R5, R75 ;  /* 0x0000004b00057245 */ /* 0x000fcc0000201400 */
[----:B------:R-:W1:Y:S01]  /*20b0*/  F2I.TRUNC.NTZ R8, R8 ;  /* 0x0000000800087305 */ /* 0x000e62000020f100 */
[----:B0-----:R-:W-:-:S05]  /*20c0*/  I2FP.F32.S32 R4, R6 ;  /* 0x0000000600047245 */ /* 0x001fca0000201400 */
[----:B------:R-:W-:Y:S01]  /*20d0*/  FFMA R4, R5, UR13, R4 ;  /* 0x0000000d05047c23 */ /* 0x000fe20008000004 */
[----:B-1----:R-:W-:-:S05]  /*20e0*/  I2FP.F32.S32 R10, R8 ;  /* 0x00000008000a7245 */ /* 0x002fca0000201400 */
[----:B------:R-:W0:Y:S01]  /*20f0*/  F2I.TRUNC.NTZ R4, R4 ;  /* 0x0000000400047305 */ /* 0x000e22000020f100 */
[----:B------:R-:W-:-:S07]  /*2100*/  FFMA R10, R5, UR16, R10 ;  /* 0x00000010050a7c23 */ /* 0x000fce000800000a */
[----:B------:R-:W1:Y:S01]  /*2110*/  F2I.TRUNC.NTZ R10, R10 ;  /* 0x0000000a000a7305 */ /* 0x000e62000020f100 */
[----:B0-----:R-:W-:-:S05]  /*2120*/  I2FP.F32.S32 R5, R4 ;  /* 0x0000000400057245 */ /* 0x001fca0000201400 */
[----:B------:R-:W-:Y:S01]  /*2130*/  FFMA R5, R0, UR14, R5 ;  /* 0x0000000e00057c23 */ /* 0x000fe20008000005 */
[----:B-1----:R-:W-:-:S05]  /*2140*/  I2FP.F32.S32 R7, R10 ;  /* 0x0000000a00077245 */ /* 0x002fca0000201400 */
        /* <DEDUP_REMOVED lines=104> */
[----:B-1----:R-:W-:-:S03]  /*27d0*/  I2FP.F32.S32 R9, R13 ;  /* 0x0000000d00097245 */ /* 0x002fc60000201400 */
[----:B------:R-:W0:Y:S02]  /*27e0*/  F2I.TRUNC.NTZ R4, R7 ;  /* 0x0000000700047305 */ /* 0x000e24000020f100 */
[----:B------:R-:W-:-:S06]  /*27f0*/  FFMA R9, R0, UR44, R9 ;  /* 0x0000002c00097c23 */ /* 0x000fcc0008000009 */
[----:B------:R-:W1:Y:S01]  /*2800*/  F2I.TRUNC.NTZ R0, R9 ;  /* 0x0000000900007305 */ /* 0x000e62000020f100 */
[----:B0-----:R-:W-:-:S04]  /*2810*/  ISETP.GT.AND P0, PT, R4, R57, PT ;  /* 0x000000390400720c */ /* 0x001fc80003f04270 */
[----:B-1----:R-:W-:-:S13]  /*2820*/  ISETP.GT.OR P0, PT, R0, R53, !P0 ;  /* 0x000000350000720c */ /* 0x002fda0004704670 */
[----:B------:R-:W-:Y:S05]  /*2830*/  @P0 BRA `(.L_x_13) ;  /* 0x00000018005c0947 */ /* 0x000fea0003800000 */
[----:B------:R-:W-:Y:S02]  /*2840*/  IMAD.MOV.U32 R57, RZ, RZ, R4 ;  /* 0x000000ffff397224 */ /* 0x000fe400078e0004 */
[----:B------:R-:W-:Y:S02]  /*2850*/  IMAD.MOV.U32 R55, RZ, RZ, R24 ;  /* 0x000000ffff377224 */ /* 0x000fe400078e0018 */
[----:B------:R-:W-:Y:S02]  /*2860*/  IMAD.MOV.U32 R54, RZ, RZ, R23 ;  /* 0x000000ffff367224 */ /* 0x000fe400078e0017 */
[----:B------:R-:W-:Y:S02]  /*2870*/  IMAD.MOV.U32 R52, RZ, RZ, R22 ;  /* 0x000000ffff347224 */ /* 0x000fe400078e0016 */
[----:B------:R-:W-:Y:S02]  /*2880*/  IMAD.MOV.U32 R51, RZ, RZ, R85 ;  /* 0x000000ffff337224 */ /* 0x000fe400078e0055 */
[----:B------:R-:W-:-:S02]  /*2890*/  IMAD.MOV.U32 R50, RZ, RZ, R84 ;  /* 0x000000ffff327224 */ /* 0x000fc400078e0054 */
        /* <DEDUP_REMOVED lines=23> */
[----:B------:R-:W-:Y:S01]  /*2a10*/  IMAD.MOV.U32 R26, RZ, RZ, R77 ;  /* 0x000000ffff1a7224 */ /* 0x000fe200078e004d */
[----:B------:R-:W-:Y:S06]  /*2a20*/  BRA `(.L_x_13) ;  /* 0x0000001400e07947 */ /* 0x000fec0003800000 */
.L_x_12:
[----:B------:R-:W0:Y:S01]  /*2a30*/  LDC.64 R20, c[0x3][0x28] ;  /* 0x00c00a00ff147b82 */ /* 0x000e220000000a00 */
[----:B------:R-:W-:Y:S01]  /*2a40*/  I2FP.F32.S32 R91, R77 ;  /* 0x0000004d005b7245 */ /* 0x000fe20000201400 */
[----:B------:R-:W-:Y:S01]  /*2a50*/  BSSY.RECONVERGENT B2, `(.L_x_14) ;  /* 0x0000172000027945 */ /* 0x000fe20003800200 */
[----:B------:R-:W-:-:S03]  /*2a60*/  I2FP.F32.S32 R0, R76 ;  /* 0x0000004c00007245 */ /* 0x000fc60000201400 */
[----:B------:R-:W-:Y:S01]  /*2a70*/  BSSY.RELIABLE B3, `(.L_x_15) ;  /* 0x0000152000037945 */ /* 0x000fe20003800100 */
[----:B------:R-:W-:Y:S02]  /*2a80*/  I2FP.F32.S32 R87, R75 ;  /* 0x0000004b00577245 */ /* 0x000fe40000201400 */
[----:B------:R-:W-:Y:S01]  /*2a90*/  I2FP.F32.S32 R90, R74 ;  /* 0x0000004a005a7245 */ /* 0x000fe20000201400 */
[----:B------:R-:W1:Y:S01]  /*2aa0*/  LDC.64 R4, c[0x3][0x30] ;  /* 0x00c00c00ff047b82 */ /* 0x000e620000000a00 */
[----:B------:R-:W-:Y:S02]  /*2ab0*/  I2FP.F32.S32 R95, R73 ;  /* 0x00000049005f7245 */ /* 0x000fe40000201400 */
[----:B------:R-:W-:Y:S02]  /*2ac0*/  I2FP.F32.S32 R94, R72 ;  /* 0x00000048005e7245 */ /* 0x000fe40000201400 */
[----:B------:R-:W-:Y:S02]  /*2ad0*/  I2FP.F32.S32 R99, R71 ;  /* 0x0000004700637245 */ /* 0x000fe40000201400 */
[----:B------:R-:W-:Y:S01]  /*2ae0*/  I2FP.F32.S32 R98, R70 ;  /* 0x0000004600627245 */ /* 0x000fe20000201400 */
[----:B------:R-:W2:Y:S01]  /*2af0*/  LDC R124, c[0x3][0x9c] ;  /* 0x00c02700ff7c7b82 */ /* 0x000ea20000000800 */
[----:B------:R-:W-:-:S02]  /*2b00*/  I2FP.F32.S32 R103, R69 ;  /* 0x0000004500677245 */ /* 0x000fc40000201400 */
[----:B------:R-:W-:Y:S02]  /*2b10*/  I2FP.F32.S32 R100, R68 ;  /* 0x0000004400647245 */ /* 0x000fe40000201400 */
[----:B------:R-:W-:Y:S02]  /*2b20*/  I2FP.F32.S32 R105, R67 ;  /* 0x0000004300697245 */ /* 0x000fe40000201400 */
[----:B------:R-:W-:Y:S01]  /*2b30*/  I2FP.F32.S32 R102, R66 ;  /* 0x0000004200667245 */ /* 0x000fe20000201400 */
[----:B0-----:R-:W-:Y:S01]  /*2b40*/  FMUL R93, R91, R20 ;  /* 0x000000145b5d7220 */ /* 0x001fe20000400000 */
[----:B------:R-:W-:Y:S01]  /*2b50*/  FMUL R88, R0, R21 ;  /* 0x0000001500587220 */ /* 0x000fe20000400000 */
[----:B------:R-:W-:Y:S02]  /*2b60*/  I2FP.F32.S32 R107, R65 ;  /* 0x00000041006b7245 */ /* 0x000fe40000201400 */
[----:B------:R-:W-:Y:S01]  /*2b70*/  FADD R6, RZ, R93 ;  /* 0x0000005dff067221 */ /* 0x000fe20000000000 */
[----:B------:R-:W-:-:S02]  /*2b80*/  I2FP.F32.S32 R104, R64 ;  /* 0x0000004000687245 */ /* 0x000fc40000201400 */
[----:B------:R-:W-:Y:S01]  /*2b90*/  ISETP.NE.AND P0, PT, R77, -0x1, PT ;  /* 0xffffffff4d00780c */ /* 0x000fe20003f05270 */
[----:B-1----:R-:W-:Y:S01]  /*2ba0*/  FMUL R89, R87, R4 ;  /* 0x0000000457597220 */ /* 0x002fe20000400000 */
[----:B------:R-:W-:Y:S01]  /*2bb0*/  FMUL R92, R90, R5 ;  /* 0x000000055a5c7220 */ /* 0x000fe20000400000 */
[----:B------:R-:W0:Y:S10]  /*2bc0*/  F2I.TRUNC.NTZ R6, R6 ;  /* 0x0000000600067305 */ /* 0x000e34000020f100 */
[----:B--2---:R-:W-:Y:S01]  /*2bd0*/  @P0 FMUL R124, R91, R124 ;  /* 0x0000007c5b7c0220 */ /* 0x004fe20000400000 */
[----:B------:R-:W-:Y:S01]  /*2be0*/  IMAD.MOV.U32 R91, RZ, RZ, RZ ;  /* 0x000000ffff5b7224 */ /* 0x000fe200078e00ff */
[----:B0-----:R-:W-:-:S05]  /*2bf0*/  I2FP.F32.S32 R7, R6 ;  /* 0x0000000600077245 */ /* 0x001fca0000201400 */
[----:B------:R-:W-:Y:S02]  /*2c00*/  FADD R8, R88, R7 ;  /* 0x0000000758087221 */ /* 0x000fe40000000000 */
[----:B------:R-:W0:Y:S04]  /*2c10*/  LDC.64 R6, c[0x3][0x38] ;  /* 0x00c00e00ff067b82 */ /* 0x000e280000000a00 */
[----:B------:R-:W1:Y:S02]  /*2c20*/  F2I.TRUNC.NTZ R8, R8 ;  /* 0x0000000800087305 */ /* 0x000e64000020f100 */
[----:B-1----:R-:W-:-:S05]  /*2c30*/  I2FP.F32.S32 R10, R8 ;  /* 0x00000008000a7245 */ /* 0x002fca0000201400 */
[----:B------:R-:W-:Y:S01]  /*2c40*/  FADD R10, R89, R10 ;  /* 0x0000000a590a7221 */ /* 0x000fe20000000000 */
[----:B0-----:R-:W-:Y:S01]  /*2c50*/  FMUL R97, R95, R6 ;  /* 0x000000065f617220 */ /* 0x001fe20000400000 */
[----:B------:R-:W-:-:S04]  /*2c60*/  FMUL R96, R94, R7 ;  /* 0x000000075e607220 */ /* 0x000fc80000400000 */
[----:B------:R-:W0:Y:S02]  /*2c70*/  F2I.TRUNC.NTZ R10, R10 ;  /* 0x0000000a000a7305 */ /* 0x000e24000020f100 */
[----:B0-----:R-:W-:-:S05]  /*2c80*/  I2FP.F32.S32 R9, R10 ;  /* 0x0000000a00097245 */ /* 0x001fca0000201400 */
[----:B------:R-:W-:-:S06]  /*2c90*/  FADD R11, R92, R9 ;  /* 0x000000095c0b7221 */ /* 0x000fcc0000000000 */
[----:B------:R-:W0:Y:S02]  /*2ca0*/  F2I.TRUNC.NTZ R11, R11 ;  /* 0x0000000b000b7305 */ /* 0x000e24000020f100 */
        /* <DEDUP_REMOVED lines=40> */
[----:B-1----:R-:W-:Y:S02]  /*2f30*/  I2FP.F32.S32 R111, R108 ;  /* 0x0000006c006f7245 */ /* 0x002fe40000201400 */
[----:B------:R-:W-:-:S03]  /*2f40*/  I2FP.F32.S32 R108, R62 ;  /* 0x0000003e006c7245 */ /* 0x000fc60000201400 */
[----:B------:R-:W-:Y:S01]  /*2f50*/  FADD R112, R106, R111 ;  /* 0x0000006f6a707221 */ /* 0x000fe20000000000 */
[----:B------:R-:W-:Y:S01]  /*2f60*/  I2FP.F32.S32 R111, R63 ;  /* 0x0000003f006f7245 */ /* 0x000fe20000201400 */
[----:B0-----:R-:W-:-:S04]  /*2f70*/  FMUL R110, R108, R17 ;  /* 0x000000116c6e7220 */ /* 0x001fc80000400000 */
[----:B------:R-:W0:Y:S01]  /*2f80*/  F2I.TRUNC.NTZ R112, R112 ;  /* 0x0000007000707305 */ /* 0x000e22000020f100 */
[----:B------:R-:W-:Y:S01]  /*2f90*/  FMUL R113, R111, R16 ;  /* 0x000000106f717220 */ /* 0x000fe20000400000 */
[----:B0-----:R-:W-:-:S05]  /*2fa0*/  I2FP.F32.S32 R18, R112 ;  /* 0x0000007000127245 */ /* 0x001fca0000201400 */
[----:B------:R-:W-:Y:S02]  /*2fb0*/  FADD R114, R113, R18 ;  /* 0x0000001271727221 */ /* 0x000fe40000000000 */
[----:B------:R-:W0:Y:S04]  /*2fc0*/  LDC.64 R18, c[0x3][0x68] ;  /* 0x00c01a00ff127b82 */ /* 0x000e280000000a00 */
[----:B------:R-:W1:Y:S02]  /*2fd0*/  F2I.TRUNC.NTZ R114, R114 ;  /* 0x0000007200727305 */ /* 0x000e64000020f100 */
[----:B-1----:R-:W-:Y:S02]  /*2fe0*/  I2FP.F32.S32 R115, R114 ;  /* 0x0000007200737245 */ /* 0x002fe40000201400 */
[----:B------:R-:W1:Y:S03]  /*2ff0*/  LDC R114, c[0x3][0x70] ;  /* 0x00c01c00ff727b82 */ /* 0x000e660000000800 */
[----:B------:R-:W-:Y:S01]  /*3000*/  FADD R118, R110, R115 ;  /* 0x000000736e767221 */ /* 0x000fe20000000000 */
[----:B------:R-:W-:-:S05]  /*3010*/  I2FP.F32.S32 R115, R61 ;  /* 0x0000003d00737245 */ /* 0x000fca0000201400 */
[----:B------:R-:W2:Y:S01]  /*3020*/  F2I.TRUNC.NTZ R118, R118 ;  /* 0x0000007600767305 */ /* 0x000ea2000020f100 */
[----:B0-----:R-:W-:Y:S01]  /*3030*/  FMUL R117, R115, R18 ;  /* 0x0000001273757220 */ /* 0x001fe20000400000 */
[----:B--2---:R-:W-:-:S05]  /*3040*/  I2FP.F32.S32 R112, R118 ;  /* 0x0000007600707245 */ /* 0x004fca0000201400 */
[----:B------:R-:W-:Y:S01]  /*3050*/  FADD R120, R117, R112 ;  /* 0x0000007075787221 */ /* 0x000fe20000000000 */
[----:B------:R-:W-:-:S05]  /*3060*/  I2FP.F32.S32 R112, R60 ;  /* 0x0000003c00707245 */ /* 0x000fca0000201400 */
[----:B------:R-:W0:Y:S01]  /*3070*/  F2I.TRUNC.NTZ R120, R120 ;  /* 0x0000007800787305 */ /* 0x000e22000020f100 */
[----:B------:R-:W-:Y:S01]  /*3080*/  FMUL R116, R112, R19 ;  /* 0x0000001370747220 */ /* 0x000fe20000400000 */
[----:B0-----:R-:W-:Y:S02]  /*3090*/  I2FP.F32.S32 R119, R120 ;  /* 0x0000007800777245 */ /* 0x001fe40000201400 */
[----:B------:R-:W-:-:S04]  /*30a0*/  FSEL R120, R93, R20, P0 ;  /* 0x000000145d787208 */ /* 0x000fc80000000000 */
[----:B------:R-:W-:Y:S01]  /*30b0*/  F2I.TRUNC.NTZ R20, R124 ;  /* 0x0000007c00147305 */ /* 0x000fe2000020f100 */
[----:B------:R-:W-:Y:S01]  /*30c0*/  FADD R122, R116, R119 ;  /* 0x00000077747a7221 */ /* 0x000fe20000000000 */
[----:B------:R-:W-:-:S05]  /*30d0*/  I2FP.F32.S32 R119, R59 ;  /* 0x0000003b00777245 */ /* 0x000fca0000201400 */
[----:B-1----:R-:W-:Y:S01]  /*30e0*/  FMUL R121, R119, R114 ;  /* 0x0000007277797220 */ /* 0x002fe20000400000 */
[----:B------:R-:W0:Y:S08]  /*30f0*/  F2I.TRUNC.NTZ R122, R122 ;  /* 0x0000007a007a7305 */ /* 0x000e30000020f100 */
[----:B------:R-:W1:Y:S01]  /*3100*/  F2I.TRUNC.NTZ R120, R120 ;  /* 0x0000007800787305 */ /* 0x000e62000020f100 */
[----:B0-----:R-:W-:-:S05]  /*3110*/  I2FP.F32.S32 R118, R122 ;  /* 0x0000007a00767245 */ /* 0x001fca0000201400 */
[----:B------:R-:W-:Y:S01]  /*3120*/  FADD R123, R121, R118 ;  /* 0x00000076797b7221 */ /* 0x000fe20000000000 */
[----:B-1----:R-:W-:-:S03]  /*3130*/  ISETP.GT.AND P1, PT, R120, R53, PT ;  /* 0x000000357800720c */ /* 0x002fc60003f24270 */
[----:B------:R-:W0:Y:S01]  /*3140*/  F2I.TRUNC.NTZ R118, R123 ;  /* 0x0000007b00767305 */ /* 0x000e22000020f100 */
[----:B------:R-:W-:Y:S01]  /*3150*/  IMAD.MOV.U32 R93, RZ, RZ, R120 ;  /* 0x000000ffff5d7224 */ /* 0x000fe200078e0078 */
[----:B0-----:R-:W-:Y:S01]  /*3160*/  ISETP.GT.AND P0, PT, R118, R53, PT ;  /* 0x000000357600720c */ /* 0x001fe20003f04270 */
[----:B------:R-:W-:-:S03]  /*3170*/  IMAD.MOV.U32 R118, RZ, RZ, RZ ;  /* 0x000000ffff767224 */ /* 0x000fc600078e00ff */
[----:B------:R-:W-:-:S04]  /*3180*/  SEL R86, R86, RZ, !P0 ;  /* 0x000000ff56567207 */ /* 0x000fc80004000000 */
[----:B------:R-:W-:Y:S05]  /*3190*/  @P1 BRA `(.L_x_16) ;  /* 0x0000000c007c1947 */ /* 0x000fea0003800000 */
[----:B------:R-:W0:Y:S01]  /*31a0*/  LDC R123, c[0x3][0xa0] ;  /* 0x00c02800ff7b7b82 */ /* 0x000e220000000800 */
[----:B------:R-:W-:Y:S01]  /*31b0*/  ISETP.NE.AND P0, PT, R76, -0x1, PT ;  /* 0xffffffff4c00780c */ /* 0x000fe20003f05270 */
[----:B------:R-:W-:Y:S01]  /*31c0*/  IMAD.MOV.U32 R118, RZ, RZ, R120 ;  /* 0x000000ffff767224 */ /* 0x000fe200078e0078 */
[----:B------:R-:W-:Y:S02]  /*31d0*/  I2FP.F32.S32 R91, R20 ;  /* 0x00000014005b7245 */ /* 0x000fe40000201400 */
[----:B------:R-:W-:-:S04]  /*31e0*/  FSEL R21, R88, R21, P0 ;  /* 0x0000001558157208 */ /* 0x000fc80000000000 */
[----:B------:R-:W1:Y:S05]  /*31f0*/  F2I.TRUNC.NTZ R93, R21 ;  /* 0x00000015005d7305 */ /* 0x000e6a000020f100 */
[----:B0-----:R-:W-:Y:S01]  /*3200*/  @P0 FMUL R123, R0, R123 ;  /* 0x0000007b007b0220 */ /* 0x001fe20000400000 */
[----:B-1----:R-:W-:-:S03]  /*3210*/  IMAD.IADD R0, R120, 0x1, R93 ;  /* 0x0000000178007824 */ /* 0x002fc600078e025d */
[----:B------:R0:W1:Y:S02]  /*3220*/  F2I.TRUNC.NTZ R20, R123 ;  /* 0x0000007b00147305 */ /* 0x000064000020f100 */
[----:B------:R-:W-:-:S13]  /*3230*/  ISETP.GT.AND P0, PT, R0, R53, PT ;  /* 0x000000350000720c */ /* 0x000fda0003f04270 */
[----:B01----:R-:W-:Y:S05]  /*3240*/  @P0 BRA `(.L_x_16) ;  /* 0x0000000c00500947 */ /* 0x003fea0003800000 */
[----:B------:R-:W-:Y:S01]  /*3250*/  ISETP.NE.AND P0, PT, R75, -0x1, PT ;  /* 0xffffffff4b00780c */ /* 0x000fe20003f05270 */
[----:B------:R-:W0:Y:S01]  /*3260*/  LDC R120, c[0x3][0xa4] ;  /* 0x00c02900ff787b82 */ /* 0x000e220000000800 */
[----:B------:R-:W-:Y:S02]  /*3270*/  I2FP.F32.S32 R118, R20 ;  /* 0x0000001400767245 */ /* 0x000fe40000201400 */
[----:B------:R-:W-:-:S03]  /*3280*/  FSEL R4, R89, R4, P0 ;  /* 0x0000000459047208 */ /* 0x000fc60000000000 */
[----:B------:R-:W-:Y:S01]  /*3290*/  FADD R91, R91, R118 ;  /* 0x000000765b5b7221 */ /* 0x000fe20000000000 */
[----:B------:R-:W1:Y:S01]  /*32a0*/  F2I.TRUNC.NTZ R93, R4 ;  /* 0x00000004005d7305 */ /* 0x000e62000020f100 */
[----:B------:R-:W-:Y:S02]  /*32b0*/  IMAD.MOV.U32 R118, RZ, RZ, R0 ;  /* 0x000000ffff767224 */ /* 0x000fe400078e0000 */
[----:B-1----:R-:W-:Y:S02]  /*32c0*/  IMAD.IADD R88, R0, 0x1, R93 ;  /* 0x0000000100587824 */ /* 0x002fe400078e025d */
[----:B0-----:R-:W-:-:S03]  /*32d0*/  @P0 FMUL R120, R87, R120 ;  /* 0x0000007857780220 */ /* 0x001fc60000400000 */
[----:B------:R-:W-:Y:S01]  /*32e0*/  ISETP.GT.AND P0, PT, R88, R53, PT ;  /* 0x000000355800720c */ /* 0x000fe20003f04270 */
[----:B------:R0:W1:-:S12]  /*32f0*/  F2I.TRUNC.NTZ R20, R120 ;  /* 0x0000007800147305 */ /* 0x000058000020f100 */
[----:B0-----:R-:W-:Y:S05]  /*3300*/  @P0 BRA `(.L_x_16) ;  /* 0x0000000c00200947 */ /* 0x001fea0003800000 */
[----:B------:R-:W-:Y:S01]  /*3310*/  ISETP.NE.AND P0, PT, R74, -0x1, PT ;  /* 0xffffffff4a00780c */ /* 0x000fe20003f05270 */
[----:B------:R-:W0:Y:S01]  /*3320*/  LDC R21, c[0x3][0xa8] ;  /* 0x00c02a00ff157b82 */ /* 0x000e220000000800 */
[----:B-1----:R-:W-:Y:S01]  /*3330*/  I2FP.F32.S32 R4, R20 ;  /* 0x0000001400047245 */ /* 0x002fe20000201400 */
[----:B------:R-:W-:Y:S01]  /*3340*/  IMAD.MOV.U32 R118, RZ, RZ, R88 ;  /* 0x000000ffff767224 */ /* 0x000fe200078e0058 */
[----:B------:R-:W-:-:S03]  /*3350*/  FSEL R5, R92, R5, P0 ;  /* 0x000000055c057208 */ /* 0x000fc60000000000 */
[----:B------:R-:W-:Y:S01]  /*3360*/  FADD R91, R91, R4 ;  /* 0x000000045b5b7221 */ /* 0x000fe20000000000 */
[----:B------:R-:W1:Y:S02]  /*3370*/  F2I.TRUNC.NTZ R93, R5 ;  /* 0x00000005005d7305 */ /* 0x000e64000020f100 */
[----:B-1----:R-:W-:-:S03]  /*3380*/  IMAD.IADD R0, R88, 0x1, R93 ;  /* 0x0000000158007824 */ /* 0x002fc600078e025d */
[----:B0-----:R-:W-:Y:S02]  /*3390*/  @P0 FMUL R21, R90, R21 ;  /* 0x000000155a150220 */ /* 0x001fe40000400000 */
[----:B------:R-:W-:Y:S02]  /*33a0*/  ISETP.GT.AND P0, PT, R0, R53, PT ;  /* 0x000000350000720c */ /* 0x000fe40003f04270 */
[----:B------:R0:W2:Y:S11]  /*33b0*/  F2I.TRUNC.NTZ R20, R21 ;  /* 0x0000001500147305 */ /* 0x0000b6000020f100 */
[----:B0-----:R-:W-:Y:S05]  /*33c0*/  @P0 BRA `(.L_x_16) ;  /* 0x0000000800f00947 */ /* 0x001fea0003800000 */
[----:B------:R-:W-:Y:S01]  /*33d0*/  ISETP.NE.AND P0, PT, R73, -0x1, PT ;  /* 0xffffffff4900780c */ /* 0x000fe20003f05270 */
[----:B------:R-:W0:Y:S01]  /*33e0*/  LDC R90, c[0x3][0xac] ;  /* 0x00c02b00ff5a7b82 */ /* 0x000e220000000800 */
[----:B--2---:R-:W-:Y:S01]  /*33f0*/  I2FP.F32.S32 R88, R20 ;  /* 0x0000001400587245 */ /* 0x004fe20000201400 */
[----:B------:R-:W-:Y:S01]  /*3400*/  IMAD.MOV.U32 R118, RZ, RZ, R0 ;  /* 0x000000ffff767224 */ /* 0x000fe200078e0000 */
[----:B------:R-:W-:-:S03]  /*3410*/  FSEL R6, R97, R6, P0 ;  /* 0x0000000661067208 */ /* 0x000fc60000000000 */
[----:B------:R-:W-:Y:S01]  /*3420*/  FADD R91, R91, R88 ;  /* 0x000000585b5b7221 */ /* 0x000fe20000000000 */
[----:B------:R-:W1:Y:S02]  /*3430*/  F2I.TRUNC.NTZ R93, R6 ;  /* 0x00000006005d7305 */ /* 0x000e64000020f100 */
[----:B-1----:R-:W-:-:S03]  /*3440*/  IMAD.IADD R4, R0, 0x1, R93 ;  /* 0x0000000100047824 */ /* 0x002fc600078e025d */
[----:B0-----:R-:W-:Y:S02]  /*3450*/  @P0 FMUL R90, R95, R90 ;  /* 0x0000005a5f5a0220 */ /* 0x001fe40000400000 */
[----:B------:R-:W-:Y:S02]  /*3460*/  ISETP.GT.AND P0, PT, R4, R53, PT ;  /* 0x000000350400720c */ /* 0x000fe40003f04270 */
[----:B------:R0:W3:Y:S11]  /*3470*/  F2I.TRUNC.NTZ R20, R90 ;  /* 0x0000005a00147305 */ /* 0x0000f6000020f100 */
[----:B0-----:R-:W-:Y:S05]  /*3480*/  @P0 BRA `(.L_x_16) ;  /* 0x0000000800c00947 */ /* 0x001fea0003800000 */
[----:B------:R-:W-:Y:S01]  /*3490*/  ISETP.NE.AND P0, PT, R72, -0x1, PT ;  /* 0xffffffff4800780c */ /* 0x000fe20003f05270 */
[----:B------:R-:W0:Y:S01]  /*34a0*/  LDC R5, c[0x3][0xb0] ;  /* 0x00c02c00ff057b82 */ /* 0x000e220000000800 */
[----:B---3--:R-:W-:Y:S01]  /*34b0*/  I2FP.F32.S32 R6, R20 ;  /* 0x0000001400067245 */ /* 0x008fe20000201400 */
[----:B------:R-:W-:Y:S01]  /*34c0*/  IMAD.MOV.U32 R118, RZ, RZ, R4 ;  /* 0x000000ffff767224 */ /* 0x000fe200078e0004 */
[----:B------:R-:W-:-:S03]  /*34d0*/  FSEL R7, R96, R7, P0 ;  /* 0x0000000760077208 */ /* 0x000fc60000000000 */
[----:B------:R-:W-:Y:S01]  /*34e0*/  FADD R91, R91, R6 ;  /* 0x000000065b5b7221 */ /* 0x000fe20000000000 */
[----:B------:R-:W1:Y:S02]  /*34f0*/  F2I.TRUNC.NTZ R93, R7 ;  /* 0x00000007005d7305 */ /* 0x000e64000020f100 */
[----:B-1----:R-:W-:-:S03]  /*3500*/  IMAD.IADD R0, R4, 0x1, R93 ;  /* 0x0000000104007824 */ /* 0x002fc600078e025d */
[----:B0-----:R-:W-:Y:S02]  /*3510*/  @P0 FMUL R5, R94, R5 ;  /* 0x000000055e050220 */ /* 0x001fe40000400000 */
[----:B------:R-:W-:Y:S02]  /*3520*/  ISETP.GT.AND P0, PT, R0, R53, PT ;  /* 0x000000350000720c */ /* 0x000fe40003f04270 */
[----:B------:R0:W4:Y:S11]  /*3530*/  F2I.TRUNC.NTZ R20, R5 ;  /* 0x0000000500147305 */ /* 0x000136000020f100 */
[----:B0-----:R-:W-:Y:S05]  /*3540*/  @P0 BRA `(.L_x_16) ;  /* 0x0000000800900947 */ /* 0x001fea0003800000 */
[----:B------:R-:W-:Y:S01]  /*3550*/  ISETP.NE.AND P0, PT, R71, -0x1, PT ;  /* 0xffffffff4700780c */ /* 0x000fe20003f05270 */
[----:B------:R-:W0:Y:S01]  /*3560*/  LDC R88, c[0x3][0xb4] ;  /* 0x00c02d00ff587b82 */ /* 0x000e220000000800 */
[----:B----4-:R-:W-:Y:S01]  /*3570*/  I2FP.F32.S32 R6, R20 ;  /* 0x0000001400067245 */ /* 0x010fe20000201400 */
[----:B------:R-:W-:Y:S01]  /*3580*/  IMAD.MOV.U32 R118, RZ, RZ, R0 ;  /* 0x000000ffff767224 */ /* 0x000fe200078e0000 */
[----:B------:R-:W-:-:S03]  /*3590*/  FSEL R8, R101, R8, P0 ;  /* 0x0000000865087208 */ /* 0x000fc60000000000 */
[----:B------:R-:W-:Y:S01]  /*35a0*/  FADD R91, R91, R6 ;  /* 0x000000065b5b7221 */ /* 0x000fe20000000000 */
[----:B------:R-:W1:Y:S02]  /*35b0*/  F2I.TRUNC.NTZ R93, R8 ;  /* 0x00000008005d7305 */ /* 0x000e64000020f100 */
[----:B-1----:R-:W-:-:S03]  /*35c0*/  IMAD.IADD R4, R0, 0x1, R93 ;  /* 0x0000000100047824 */ /* 0x002fc600078e025d */
[----:B0-----:R-:W-:Y:S02]  /*35d0*/  @P0 FMUL R88, R99, R88 ;  /* 0x0000005863580220 */ /* 0x001fe40000400000 */
[----:B------:R-:W-:Y:S02]  /*35e0*/  ISETP.GT.AND P0, PT, R4, R53, PT ;  /* 0x000000350400720c */ /* 0x000fe40003f04270 */
[----:B------:R0:W5:Y:S11]  /*35f0*/  F2I.TRUNC.NTZ R20, R88 ;  /* 0x0000005800147305 */ /* 0x000176000020f100 */
[----:B0-----:R-:W-:Y:S05]  /*3600*/  @P0 BRA `(.L_x_16) ;  /* 0x0000000800600947 */ /* 0x001fea0003800000 */
[-C--:B------:R-:W-:Y:S01]  /*3610*/  FMUL R0, R98, R9.reuse ;  /* 0x0000000962007220 */ /* 0x080fe20000400000 */
[----:B------:R-:W-:Y:S01]  /*3620*/  ISETP.NE.AND P0, PT, R70, -0x1, PT ;  /* 0xffffffff4600780c */ /* 0x000fe20003f05270 */
[----:B------:R-:W0:Y:S01]  /*3630*/  LDC R5, c[0x3][0xb8] ;  /* 0x00c02e00ff057b82 */ /* 0x000e220000000800 */
[----:B-----5:R-:W-:Y:S01]  /*3640*/  I2FP.F32.S32 R6, R20 ;  /* 0x0000001400067245 */ /* 0x020fe20000201400 */
[----:B------:R-:W-:Y:S01]  /*3650*/  IMAD.MOV.U32 R118, RZ, RZ, R4 ;  /* 0x000000ffff767224 */ /* 0x000fe200078e0004 */
[----:B------:R-:W-:-:S03]  /*3660*/  FSEL R9, R0, R9, P0 ;  /* 0x0000000900097208 */ /* 0x000fc60000000000 */
[----:B------:R-:W-:Y:S01]  /*3670*/  FADD R91, R91, R6 ;  /* 0x000000065b5b7221 */ /* 0x000fe20000000000 */
[----:B------:R-:W1:Y:S02]  /*3680*/  F2I.TRUNC.NTZ R93, R9 ;  /* 0x00000009005d7305 */ /* 0x000e64000020f100 */
[----:B-1----:R-:W-:-:S03]  /*3690*/  IMAD.IADD R0, R4, 0x1, R93 ;  /* 0x0000000104007824 */ /* 0x002fc600078e025d */
[----:B0-----:R-:W-:Y:S02]  /*36a0*/  @P0 FMUL R5, R98, R5 ;  /* 0x0000000562050220 */ /* 0x001fe40000400000 */
[----:B------:R-:W-:Y:S02]  /*36b0*/  ISETP.GT.AND P0, PT, R0, R53, PT ;  /* 0x000000350000720c */ /* 0x000fe40003f04270 */
[----:B------:R0:W1:Y:S11]  /*36c0*/  F2I.TRUNC.NTZ R20, R5 ;  /* 0x0000000500147305 */ /* 0x000076000020f100 */
[----:B0-----:R-:W-:Y:S05]  /*36d0*/  @P0 BRA `(.L_x_16) ;  /* 0x00000008002c0947 */ /* 0x001fea0003800000 */
[----:B------:R-:W-:Y:S01]  /*36e0*/  FMUL R5, R103, R10 ;  /* 0x0000000a67057220 */ /* 0x000fe20000400000 */
        /* <DEDUP_REMOVED lines=12> */
[-C--:B------:R-:W-:Y:S01]  /*37b0*/  FMUL R0, R100, R11.reuse ;  /* 0x0000000b64007220 */ /* 0x080fe20000400000 */
        /* <DEDUP_REMOVED lines=110> */
[----:B------:R-:W0:Y:S01]  /*3ea0*/  LDC R8, c[0x3][0xe4] ;  /* 0x00c03900ff087b82 */ /* 0x000e220000000800 */
[----:B------:R-:W-:Y:S02]  /*3eb0*/  ISETP.NE.AND P0, PT, R59, -0x1, PT ;  /* 0xffffffff3b00780c */ /* 0x000fe40003f05270 */
[----:B-1----:R-:W-:Y:S02]  /*3ec0*/  I2FP.F32.S32 R4, R20 ;  /* 0x0000001400047245 */ /* 0x002fe40000201400 */
[----:B------:R-:W-:-:S03]  /*3ed0*/  FSEL R114, R121, R114, P0 ;  /* 0x0000007279727208 */ /* 0x000fc60000000000 */
[----:B------:R-:W-:Y:S01]  /*3ee0*/  FADD R91, R91, R4 ;  /* 0x000000045b5b7221 */ /* 0x000fe20000000000 */
[----:B------:R-:W1:Y:S05]  /*3ef0*/  F2I.TRUNC.NTZ R93, R114 ;  /* 0x00000072005d7305 */ /* 0x000e6a000020f100 */
[----:B0-----:R-:W-:Y:S01]  /*3f00*/  @P0 FMUL R8, R119, R8 ;  /* 0x0000000877080220 */ /* 0x001fe20000400000 */
[----:B-1----:R-:W-:-:S03]  /*3f10*/  IMAD.IADD R0, R6, 0x1, R93 ;  /* 0x0000000106007824 */ /* 0x002fc600078e025d */
[----:B------:R-:W0:Y:S02]  /*3f20*/  F2I.TRUNC.NTZ R20, R8 ;  /* 0x0000000800147305 */ /* 0x000e24000020f100 */
[----:B------:R-:W-:-:S13]  /*3f30*/  ISETP.GT.AND P0, PT, R0, R53, PT ;  /* 0x000000350000720c */ /* 0x000fda0003f04270 */
[----:B0-----:R-:W-:Y:S01]  /*3f40*/  @!P0 I2FP.F32.S32 R0, R20 ;  /* 0x0000001400008245 */ /* 0x001fe20000201400 */
[----:B------:R-:W-:Y:S05]  /*3f50*/  @!P0 BREAK.RELIABLE B3 ;  /* 0x0000000000038942 */ /* 0x000fea0003800100 */
[----:B------:R-:W-:Y:S01]  /*3f60*/  @!P0 FADD R0, R91, R0 ;  /* 0x000000005b008221 */ /* 0x000fe20000000000 */
[----:B------:R-:W-:Y:S06]  /*3f70*/  @!P0 BRA `(.L_x_17) ;  /* 0x00000000007c8947 */ /* 0x000fec0003800000 */
[----:B------:R-:W-:-:S07]  /*3f80*/  IMAD.MOV.U32 R118, RZ, RZ, R6 ;  /* 0x000000ffff767224 */ /* 0x000fce00078e0006 */
.L_x_16:
[----:B------:R-:W-:Y:S05]  /*3f90*/  BSYNC.RELIABLE B3 ;  /* 0x0000000000037941 */ /* 0x000fea0003800100 */
.L_x_15:
[-C--:B------:R-:W-:Y:S01]  /*3fa0*/  IABS R9, R93.reuse ;  /* 0x0000005d00097213 */ /* 0x080fe20000000000 */
[----:B------:R-:W-:Y:S01]  /*3fb0*/  IMAD.IADD R7, R53, 0x1, -R118 ;  /* 0x0000000135077824 */ /* 0x000fe200078e0a76 */
[----:B------:R-:W-:Y:S02]  /*3fc0*/  IABS R8, R93 ;  /* 0x0000005d00087213 */ /* 0x000fe40000000000 */
[----:B------:R-:W0:Y:S01]  /*3fd0*/  I2F.RP R0, R9 ;  /* 0x0000000900007306 */ /* 0x000e220000209400 */
[----:B-12345:R-:W-:Y:S02]  /*3fe0*/  IMAD R20, R7, R20, RZ ;  /* 0x0000001407147224 */ /* 0x03efe400078e02ff */
[----:B------:R-:W-:-:S05]  /*3ff0*/  IMAD.MOV R8, RZ, RZ, -R8 ;  /* 0x000000ffff087224 */ /* 0x000fca00078e0a08 */
[----:B0-----:R-:W0:Y:S02]  /*4000*/  MUFU.RCP R0, R0 ;  /* 0x0000000000007308 */ /* 0x001e240000001000 */
[----:B0-----:R-:W-:Y:S01]  /*4010*/  VIADD R4, R0, 0xffffffe ;  /* 0x0ffffffe00047836 */ /* 0x001fe20000000000 */
[----:B------:R-:W-:Y:S02]  /*4020*/  IABS R0, R20 ;  /* 0x0000001400007213 */ /* 0x000fe40000000000 */
[----:B------:R-:W-:-:S03]  /*4030*/  LOP3.LUT R20, R20, R93, RZ, 0x3c, !PT ;  /* 0x0000005d14147212 */ /* 0x000fc600078e3cff */
[----:B------:R0:W1:Y:S01]  /*4040*/  F2I.FTZ.U32.TRUNC.NTZ R5, R4 ;  /* 0x0000000400057305 */ /* 0x000062000021f000 */
[----:B------:R-:W-:Y:S01]  /*4050*/  ISETP.GE.AND P2, PT, R20, RZ, PT ;  /* 0x000000ff1400720c */ /* 0x000fe20003f46270 */
[----:B0-----:R-:W-:Y:S02]  /*4060*/  IMAD.MOV.U32 R4, RZ, RZ, RZ ;  /* 0x000000ffff047224 */ /* 0x001fe400078e00ff */
[----:B-1----:R-:W-:-:S04]  /*4070*/  IMAD.MOV R6, RZ, RZ, -R5 ;  /* 0x000000ffff067224 */ /* 0x002fc800078e0a05 */
[----:B------:R-:W-:-:S04]  /*4080*/  IMAD R7, R6, R9, RZ ;  /* 0x0000000906077224 */ /* 0x000fc800078e02ff */
[----:B------:R-:W-:-:S04]  /*4090*/  IMAD.HI.U32 R5, R5, R7, R4 ;  /* 0x0000000705057227 */ /* 0x000fc800078e0004 */
[----:B------:R-:W-:Y:S02]  /*40a0*/  IMAD.MOV.U32 R4, RZ, RZ, R8 ;  /* 0x000000ffff047224 */ /* 0x000fe400078e0008 */
[----:B------:R-:W-:-:S04]  /*40b0*/  IMAD.HI.U32 R5, R5, R0, RZ ;  /* 0x0000000005057227 */ /* 0x000fc800078e00ff */
[----:B------:R-:W-:-:S05]  /*40c0*/  IMAD R0, R5, R4, R0 ;  /* 0x0000000405007224 */ /* 0x000fca00078e0200 */
[----:B------:R-:W-:-:S13]  /*40d0*/  ISETP.GT.U32.AND P1, PT, R9, R0, PT ;  /* 0x000000000900720c */ /* 0x000fda0003f24070 */
[----:B------:R-:W-:Y:S02]  /*40e0*/  @!P1 IMAD.IADD R0, R0, 0x1, -R9 ;  /* 0x0000000100009824 */ /* 0x000fe400078e0a09 */
[----:B------:R-:W-:Y:S01]  /*40f0*/  @!P1 VIADD R5, R5, 0x1 ;  /* 0x0000000105059836 */ /* 0x000fe20000000000 */
[----:B------:R-:W-:Y:S02]  /*4100*/  ISETP.NE.AND P1, PT, R93, RZ, PT ;  /* 0x000000ff5d00720c */ /* 0x000fe40003f25270 */
[----:B------:R-:W-:-:S13]  /*4110*/  ISETP.GE.U32.AND P0, PT, R0, R9, PT ;  /* 0x000000090000720c */ /* 0x000fda0003f06070 */
[----:B------:R-:W-:-:S04]  /*4120*/  @P0 VIADD R5, R5, 0x1 ;  /* 0x0000000105050836 */ /* 0x000fc80000000000 */
[----:B------:R-:W-:Y:S01]  /*4130*/  @!P2 IMAD.MOV R5, RZ, RZ, -R5 ;  /* 0x000000ffff05a224 */ /* 0x000fe200078e0a05 */
[----:B------:R-:W-:-:S04]  /*4140*/  @!P1 LOP3.LUT R5, RZ, R93, RZ, 0x33, !PT ;  /* 0x0000005dff059212 */ /* 0x000fc800078e33ff */
[----:B------:R-:W-:-:S05]  /*4150*/  I2FP.F32.S32 R0, R5 ;  /* 0x0000000500007245 */ /* 0x000fca0000201400 */
[----:B------:R-:W-:-:S07]  /*4160*/  FADD R0, R0, R91 ;  /* 0x0000005b00007221 */ /* 0x000fce0000000000 */
.L_x_17:
[----:B------:R-:W-:Y:S05]  /*4170*/  BSYNC.RECONVERGENT B2 ;  /* 0x0000000000027941 */ /* 0x000fea0003800200 */
.L_x_14:
[----:B------:R-:W0:Y:S02]  /*4180*/  F2I.TRUNC.NTZ R0, R0 ;  /* 0x0000000000007305 */ /* 0x000e24000020f100 */
[----:B0-----:R-:W-:-:S04]  /*4190*/  ISETP.GT.AND P0, PT, R0, R57, PT ;  /* 0x000000390000720c */ /* 0x001fc80003f04270 */
[----:B------:R-:W-:-:S09]  /*41a0*/  SEL R86, R86, RZ, P0 ;  /* 0x000000ff56567207 */ /* 0x000fd20000000000 */
.L_x_13:
[----:B------:R-:W-:Y:S05]  /*41b0*/  BSYNC.RECONVERGENT B1 ;  /* 0x0000000000017941 */ /* 0x000fea0003800200 */
.L_x_11:
[----:B------:R-:W-:-:S04]  /*41c0*/  PRMT R0, R86, 0x9910, RZ ;  /* 0x0000991056007816 */ /* 0x000fc800000000ff */
[----:B------:R-:W-:Y:S01]  /*41d0*/  ISETP.NE.AND P0, PT, R0, RZ, PT ;  /* 0x000000ff0000720c */ /* 0x000fe20003f05270 */
[----:B------:R-:W-:-:S03]  /*41e0*/  VIADD R0, R58, 0x1 ;  /* 0x000000013a007836 */ /* 0x000fc60000000000 */
[----:B------:R-:W-:-:S13]  /*41f0*/  ISETP.LT.AND P0, PT, R58, 0x1c, P0 ;  /* 0x0000001c3a00780c */ /* 0x000fda0000701270 */
[----:B------:R-:W-:-:S04]  /*4200*/  @!P0 IMAD.MOV R0, RZ, RZ, R58 ;  /* 0x000000ffff008224 */ /* 0x000fc800078e023a */
[----:B------:R-:W-:Y:S01]  /*4210*/  IMAD.MOV.U32 R58, RZ, RZ, R0 ;  /* 0x000000ffff3a7224 */ /* 0x000fe200078e0000 */
[----:B------:R-:W-:-:S13]  /*4220*/  ISETP.NE.AND P0, PT, R0, 0x9, PT ;  /* 0x000000090000780c */ /* 0x000fda0003f05270 */
[----:B------:R-:W-:Y:S05]  /*4230*/  @P0 BRA `(.L_x_18) ;  /* 0xffffffc400600947 */ /* 0x000fea000383ffff */
[----:B------:R-:W-:Y:S05]  /*4240*/  BSYNC.RECONVERGENT B0 ;  /* 0x0000000000007941 */ /* 0x000fea0003800200 */
.L_x_6:
[----:B------:R-:W-:Y:S05]  /*4250*/  WARPSYNC.ALL ;  /* 0x0000000000007948 */ /* 0x000fea0003800000 */
[----:B------:R-:W0:Y:S01]  /*4260*/  S2R R11, SR_TID.X ;  /* 0x00000000000b7919 */ /* 0x000e220000002100 */
[----:B------:R-:W1:Y:S01]  /*4270*/  S2UR UR5, SR_CgaCtaId ;  /* 0x00000000000579c3 */ /* 0x000e620000008800 */
[----:B------:R-:W-:Y:S01]  /*4280*/  UMOV UR4, 0x400 ;  /* 0x0000040000047882 */ /* 0x000fe20000000000 */
[----:B------:R-:W-:Y:S02]  /*4290*/  ISETP.GE.U32.AND P0, PT, R56, 0x2, PT ;  /* 0x000000023800780c */ /* 0x000fe40003f06070 */
[----:B------:R-:W-:Y:S01]  /*42a0*/  I2FP.F32.S32 R57, R57 ;  /* 0x0000003900397245 */ /* 0x000fe20000201400 */
[----:B-1----:R-:W-:-:S06]  /*42b0*/  ULEA UR4, UR5, UR4, 0x18 ;  /* 0x0000000405047291 */ /* 0x002fcc000f8ec0ff */
[----:B0-----:R-:W-:-:S05]  /*42c0*/  LEA R13, R11, UR4, 0x2 ;  /* 0x000000040b0d7c11 */ /* 0x001fca000f8e10ff */
[----:B------:R-:W0:Y:S02]  /*42d0*/  LDS R0, [R13] ;  /* 0x000000000d007984 */ /* 0x000e240000000800 */
[----:B0-----:R-:W-:-:S05]  /*42e0*/  FADD R0, R57, R0 ;  /* 0x0000000039007221 */ /* 0x001fca0000000000 */
[----:B------:R0:W-:Y:S01]  /*42f0*/  STS [R13], R0 ;  /* 0x000000000d007388 */ /* 0x0001e20000000800 */
[----:B------:R-:W-:Y:S06]  /*4300*/  BAR.SYNC.DEFER_BLOCKING 0x0 ;  /* 0x0000000000007b1d */ /* 0x000fec0000010000 */
[----:B------:R-:W-:Y:S05]  /*4310*/  @!P0 BRA `(.L_x_19) ;  /* 0x0000000000448947 */ /* 0x000fea0003800000 */
.L_x_22:
[--C-:B------:R-:W-:Y:S01]  /*4320*/  IMAD.MOV.U32 R7, RZ, RZ, R56.reuse ;  /* 0x000000ffff077224 */ /* 0x100fe200078e0038 */
[----:B------:R-:W-:Y:S01]  /*4330*/  SHF.R.U32.HI R56, RZ, 0x1, R56 ;  /* 0x00000001ff387819 */ /* 0x000fe20000011638 */
[----:B------:R-:W-:Y:S03]  /*4340*/  BSSY.RECONVERGENT B0, `(.L_x_20) ;  /* 0x000000b000007945 */ /* 0x000fe60003800200 */
[----:B------:R-:W-:-:S13]  /*4350*/  ISETP.GE.U32.AND P0, PT, R11, R56, PT ;  /* 0x000000380b00720c */ /* 0x000fda0003f06070 */
[----:B-1----:R-:W-:Y:S05]  /*4360*/  @P0 BRA `(.L_x_21) ;  /* 0x0000000000200947 */ /* 0x002fea0003800000 */
[----:B------:R-:W-:Y:S01]  /*4370*/  IMAD R6, R56, 0x4, R13 ;  /* 0x0000000438067824 */ /* 0x000fe200078e020d */
[----:B0-----:R-:W-:Y:S04]  /*4380*/  LDS R0, [R13] ;  /* 0x000000000d007984 */ /* 0x001fe80000000800 */
[----:B------:R-:W0:Y:S02]  /*4390*/  LDS R9, [R6] ;  /* 0x0000000006097984 */ /* 0x000e240000000800 */
[----:B0-----:R-:W-:-:S13]  /*43a0*/  FSETP.GEU.AND P0, PT, R0, R9, PT ;  /* 0x000000090000720b */ /* 0x001fda0003f0e000 */
[----:B------:R-:W-:Y:S01]  /*43b0*/  @!P0 IMAD R4, R56, 0x8, R79 ;  /* 0x0000000838048824 */ /* 0x000fe200078e024f */
[----:B------:R-:W-:Y:S05]  /*43c0*/  @!P0 STS [R13], R9 ;  /* 0x000000090d008388 */ /* 0x000fea0000000800 */
[----:B------:R-:W0:Y:S04]  /*43d0*/  @!P0 LDS.64 R4, [R4] ;  /* 0x0000000004048984 */ /* 0x000e280000000a00 */
[----:B0-----:R1:W-:Y:S02]  /*43e0*/  @!P0 STS.64 [R79], R4 ;  /* 0x000000044f008388 */ /* 0x0013e40000000a00 */
.L_x_21:
[----:B------:R-:W-:Y:S05]  /*43f0*/  BSYNC.RECONVERGENT B0 ;  /* 0x0000000000007941 */ /* 0x000fea0003800200 */
.L_x_20:
[----:B------:R-:W-:Y:S01]  /*4400*/  BAR.SYNC.DEFER_BLOCKING 0x0 ;  /* 0x0000000000007b1d */ /* 0x000fe20000010000 */
[----:B------:R-:W-:-:S13]  /*4410*/  ISETP.GT.U32.AND P0, PT, R7, 0x3, PT ;  /* 0x000000030700780c */ /* 0x000fda0003f04070 */
[----:B------:R-:W-:Y:S05]  /*4420*/  @P0 BRA `(.L_x_22) ;  /* 0xfffffffc00bc0947 */ /* 0x000fea000383ffff */
.L_x_19:
[----:B------:R-:W2:Y:S01]  /*4430*/  S2UR UR5, SR_CgaCtaId ;  /* 0x00000000000579c3 */ /* 0x000ea20000008800 */
[----:B------:R-:W-:Y:S01]  /*4440*/  UMOV UR4, 0x400 ;  /* 0x0000040000047882 */ /* 0x000fe20000000000 */
[----:B------:R-:W-:Y:S01]  /*4450*/  ISETP.NE.AND P1, PT, R11, RZ, PT ;  /* 0x000000ff0b00720c */ /* 0x000fe20003f25270 */
[----:B------:R-:W-:Y:S05]  /*4460*/  BSSY.RECONVERGENT B0, `(.L_x_23) ;  /* 0x0000066000007945 */ /* 0x000fea0003800200 */
[----:B------:R-:W3:Y:S08]  /*4470*/  LDC.64 R6, c[0x0][0x380] ;  /* 0x0000e000ff067b82 */ /* 0x000ef00000000a00 */
[----:B------:R-:W4:Y:S01]  /*4480*/  LDC.64 R8, c[0x0][0x388] ;  /* 0x0000e200ff087b82 */ /* 0x000f220000000a00 */
[----:B--2---:R-:W-:-:S09]  /*4490*/  ULEA UR4, UR5, UR4, 0x18 ;  /* 0x0000000405047291 */ /* 0x004fd2000f8ec0ff */
[----:B-1----:R-:W1:Y:S04]  /*44a0*/  LDS.64 R4, [UR4+0x80] ;  /* 0x00008004ff047984 */ /* 0x002e680008000a00 */
[----:B------:R-:W2:Y:S01]  /*44b0*/  @!P1 LDS R11, [UR4] ;  /* 0x00000004ff0b9984 */ /* 0x000ea20008000800 */
[----:B------:R-:W2:Y:S01]  /*44c0*/  LDCU.64 UR4, c[0x0][0x358] ;  /* 0x00006b00ff0477ac */ /* 0x000ea20008000a00 */
[----:B-1----:R-:W-:Y:S01]  /*44d0*/  ISETP.NE.U32.AND P0, PT, R4, R2, PT ;  /* 0x000000020400720c */ /* 0x002fe20003f05070 */
[----:B---3--:R-:W-:-:S03]  /*44e0*/  @!P1 IMAD.WIDE.U32 R2, R25, 0x4, R6 ;  /* 0x0000000419029825 */ /* 0x008fc600078e0006 */
[----:B------:R-:W-:Y:S01]  /*44f0*/  ISETP.NE.AND.EX P0, PT, R5, RZ, PT, P0 ;  /* 0x000000ff0500720c */ /* 0x000fe20003f05300 */
[----:B----4-:R-:W-:Y:S01]  /*4500*/  @!P1 IMAD.WIDE.U32 R6, R25, 0x8, R8 ;  /* 0x0000000819069825 */ /* 0x010fe200078e0008 */
[----:B--2---:R1:W-:Y:S04]  /*4510*/  @!P1 STG.E desc[UR4][R2.64], R11 ;  /* 0x0000000b02009986 */ /* 0x0043e8000c101904 */
[----:B------:R1:W-:Y:S07]  /*4520*/  @!P1 STG.E.64 desc[UR4][R6.64], R4 ;  /* 0x0000000406009986 */ /* 0x0003ee000c101b04 */
[----:B------:R-:W-:Y:S05]  /*4530*/  @P0 BRA `(.L_x_24) ;  /* 0x0000000400600947 */ /* 0x000fea0003800000 */
[----:B-1----:R-:W1:Y:S01]  /*4540*/  LDC.64 R2, c[0x0][0x3a0] ;  /* 0x0000e800ff027b82 */ /* 0x002e620000000a00 */
[----:B------:R-:W-:-:S04]  /*4550*/  IMAD R25, R25, 0x1d, RZ ;  /* 0x0000001d19197824 */ /* 0x000fc800078e02ff */
[C---:B------:R-:W-:Y:S02]  /*4560*/  VIADD R7, R25.reuse, 0x1 ;  /* 0x0000000119077836 */ /* 0x040fe40000000000 */
[C---:B------:R-:W-:Y:S02]  /*4570*/  VIADD R9, R25.reuse, 0x2 ;  /* 0x0000000219097836 */ /* 0x040fe40000000000 */
[C---:B------:R-:W-:Y:S02]  /*4580*/  VIADD R11, R25.reuse, 0x3 ;  /* 0x00000003190b7836 */ /* 0x040fe40000000000 */
[C---:B0-----:R-:W-:Y:S02]  /*4590*/  VIADD R13, R25.reuse, 0x4 ;  /* 0x00000004190d7836 */ /* 0x041fe40000000000 */
[C---:B------:R-:W-:Y:S02]  /*45a0*/  VIADD R15, R25.reuse, 0x5 ;  /* 0x00000005190f7836 */ /* 0x040fe40000000000 */
[----:B------:R-:W-:-:S02]  /*45b0*/  VIADD R17, R25, 0x6 ;  /* 0x0000000619117836 */ /* 0x000fc40000000000 */
[C---:B------:R-:W-:Y:S02]  /*45c0*/  VIADD R19, R25.reuse, 0x7 ;  /* 0x0000000719137836 */ /* 0x040fe40000000000 */
[C---:B------:R-:W-:Y:S02]  /*45d0*/  VIADD R21, R25.reuse, 0x8 ;  /* 0x0000000819157836 */ /* 0x040fe40000000000 */
[C---:B------:R-:W-:Y:S02]  /*45e0*/  VIADD R23, R25.reuse, 0x9 ;  /* 0x0000000919177836 */ /* 0x040fe40000000000 */
[C---:B------:R-:W-:Y:S02]  /*45f0*/  VIADD R53, R25.reuse, 0xa ;  /* 0x0000000a19357836 */ /* 0x040fe40000000000 */
[----:B-1----:R-:W-:-:S04]  /*4600*/  IMAD.WIDE.U32 R4, R25, 0x4, R2 ;  /* 0x0000000419047825 */ /* 0x002fc800078e0002 */
[C---:B------:R-:W-:Y:S01]  /*4610*/  VIADD R57, R25.reuse, 0xb ;  /* 0x0000000b19397836 */ /* 0x040fe20000000000 */
[----:B------:R0:W-:Y:S01]  /*4620*/  STG.E desc[UR4][R4.64], R55 ;  /* 0x0000003704007986 */ /* 0x0001e2000c101904 */
[C---:B------:R-:W-:Y:S02]  /*4630*/  VIADD R59, R25.reuse, 0xc ;  /* 0x0000000c193b7836 */ /* 0x040fe40000000000 */
[C---:B------:R-:W-:Y:S02]  /*4640*/  VIADD R61, R25.reuse, 0xe ;  /* 0x0000000e193d7836 */ /* 0x040fe40000000000 */
[C---:B------:R-:W-:Y:S02]  /*4650*/  VIADD R63, R25.reuse, 0xf ;  /* 0x0000000f193f7836 */ /* 0x040fe40000000000 */
[C---:B------:R-:W-:Y:S02]  /*4660*/  VIADD R65, R25.reuse, 0x10 ;  /* 0x0000001019417836 */ /* 0x040fe40000000000 */
[----:B------:R-:W-:-:S02]  /*4670*/  VIADD R67, R25, 0x11 ;  /* 0x0000001119437836 */ /* 0x000fc40000000000 */
[----:B------:R-:W-:Y:S02]  /*4680*/  VIADD R69, R25, 0x12 ;  /* 0x0000001219457836 */ /* 0x000fe40000000000 */
[----:B0-----:R-:W-:-:S04]  /*4690*/  IMAD.WIDE.U32 R4, R7, 0x4, R2 ;  /* 0x0000000407047825 */ /* 0x001fc800078e0002 */
[--C-:B------:R-:W-:Y:S01]  /*46a0*/  IMAD.WIDE.U32 R6, R9, 0x4, R2.reuse ;  /* 0x0000000409067825 */ /* 0x100fe200078e0002 */
[----:B------:R2:W-:Y:S03]  /*46b0*/  STG.E desc[UR4][R4.64], R54 ;  /* 0x0000003604007986 */ /* 0x0005e6000c101904 */
        /* <DEDUP_REMOVED lines=12> */
[----:B------:R-:W-:Y:S01]  /*4780*/  VIADD R55, R25, 0xd ;  /* 0x0000000d19377836 */ /* 0x000fe20000000000 */
[----:B------:R2:W-:Y:S01]  /*4790*/  STG.E desc[UR4][R18.64], R46 ;  /* 0x0000002e12007986 */ /* 0x0005e2000c101904 */
[----:B------:R-:W-:-:S04]  /*47a0*/  IMAD.WIDE.U32 R20, R23, 0x4, R2 ;  /* 0x0000000417147825 */ /* 0x000fc800078e0002 */
[C---:B------:R-:W-:Y:S01]  /*47b0*/  VIADD R71, R25.reuse, 0x13 ;  /* 0x0000001319477836 */ /* 0x040fe20000000000 */
[----:B------:R2:W-:Y:S01]  /*47c0*/  STG.E desc[UR4][R20.64], R45 ;  /* 0x0000002d14007986 */ /* 0x0005e2000c101904 */
[C---:B------:R-:W-:Y:S02]  /*47d0*/  VIADD R73, R25.reuse, 0x14 ;  /* 0x0000001419497836 */ /* 0x040fe40000000000 */
[C---:B------:R-:W-:Y:S02]  /*47e0*/  VIADD R75, R25.reuse, 0x15 ;  /* 0x00000015194b7836 */ /* 0x040fe40000000000 */
[C---:B------:R-:W-:Y:S02]  /*47f0*/  VIADD R77, R25.reuse, 0x16 ;  /* 0x00000016194d7836 */ /* 0x040fe40000000000 */
[C---:B------:R-:W-:Y:S02]  /*4800*/  VIADD R79, R25.reuse, 0x17 ;  /* 0x00000017194f7836 */ /* 0x040fe40000000000 */
[----:B------:R-:W-:-:S02]  /*4810*/  VIADD R81, R25, 0x18 ;  /* 0x0000001819517836 */ /* 0x000fc40000000000 */
[C---:B------:R-:W-:Y:S02]  /*4820*/  VIADD R83, R25.reuse, 0x19 ;  /* 0x0000001919537836 */ /* 0x040fe40000000000 */
[C---:B------:R-:W-:Y:S02]  /*4830*/  VIADD R85, R25.reuse, 0x1a ;  /* 0x0000001a19557836 */ /* 0x040fe40000000000 */
[C---:B------:R-:W-:Y:S02]  /*4840*/  VIADD R87, R25.reuse, 0x1b ;  /* 0x0000001b19577836 */ /* 0x040fe40000000000 */
[----:B------:R-:W-:Y:S02]  /*4850*/  VIADD R89, R25, 0x1c ;  /* 0x0000001c19597836 */ /* 0x000fe40000000000 */
[----:B------:R-:W-:-:S04]  /*4860*/  IMAD.WIDE.U32 R22, R53, 0x4, R2 ;  /* 0x0000000435167825 */ /* 0x000fc800078e0002 */
        /* <DEDUP_REMOVED lines=34> */
[----:B------:R-:W-:Y:S01]  /*4a90*/  IMAD.WIDE.U32 R2, R89, 0x4, R2 ;  /* 0x0000000459027825 */ /* 0x000fe200078e0002 */
[----:B------:R2:W-:Y:S04]  /*4aa0*/  STG.E desc[UR4][R86.64], R43 ;  /* 0x0000002b56007986 */ /* 0x0005e8000c101904 */
[----:B------:R2:W-:Y:S02]  /*4ab0*/  STG.E desc[UR4][R2.64], R44 ;  /* 0x0000002c02007986 */ /* 0x0005e4000c101904 */
.L_x_24:
[----:B------:R-:W-:Y:S05]  /*4ac0*/  BSYNC.RECONVERGENT B0 ;  /* 0x0000000000007941 */ /* 0x000fea0003800200 */
.L_x_23:
[----:B------:R-:W-:Y:S06]  /*4ad0*/  BAR.SYNC.DEFER_BLOCKING 0x0 ;  /* 0x0000000000007b1d */ /* 0x000fec0000010000 */
[----:B------:R-:W-:Y:S05]  /*4ae0*/  EXIT ;  /* 0x000000000000794d */ /* 0x000fea0003800000 */
.L_x_25:
        /* <DEDUP_REMOVED lines=9> */
.L_x_28:


//--------------------- .nv.shared.reserved.0     --------------------------
	.section	.nv.shared.reserved.0,"aw",@nobits
	.weak		__nv_reservedSMEM_offset_0_alias
	.size		__nv_reservedSMEM_offset_0_alias, 0, 64
	.other		__nv_reservedSMEM_offset_0_alias,@"STO_CUDA_RESERVED_SHARED STV_DEFAULT"
__nv_reservedSMEM_offset_0_alias:
	.zero		0
	.zero		64


//--------------------- .nv.shared._Z13reduction_maxPfPlPi --------------------------
	.section	.nv.shared._Z13reduction_maxPfPlPi,"aw",@nobits
	.sectionflags	@""
	.align	4
.nv.shared._Z13reduction_maxPfPlPi:
	.zero		1280


//--------------------- .nv.shared._Z13single_threadPfPlfPiS1_ --------------------------
	.section	.nv.shared._Z13single_threadPfPlfPiS1_,"aw",@nobits
	.sectionflags	@""
	.align	8
.nv.shared._Z13single_threadPfPlfPiS1_:
	.zero		1408


//--------------------- .nv.constant0._Z12which_stringlPiS_ --------------------------
	.section	.nv.constant0._Z12which_stringlPiS_,"a",@progbits
	.sectionflags	@""
	.align	4
.nv.constant0._Z12which_stringlPiS_:
	.zero		920


//--------------------- .nv.constant0._Z13reduction_maxPfPlPi --------------------------
	.section	.nv.constant0._Z13reduction_maxPfPlPi,"a",@progbits
	.sectionflags	@""
	.align	4
.nv.constant0._Z13reduction_maxPfPlPi:
	.zero		920


//--------------------- .nv.constant0._Z13single_threadPfPlfPiS1_ --------------------------
	.section	.nv.constant0._Z13single_threadPfPlfPiS1_,"a",@progbits
	.sectionflags	@""
	.align	4
.nv.constant0._Z13single_threadPfPlfPiS1_:
	.zero		936


//--------------------- SYMBOLS --------------------------

	.type		.nv.reservedSmem.offset0,@object
	.size		.nv.reservedSmem.offset0,0x4
	.type		.nv.reservedSmem.cap,@object
	.size		.nv.reservedSmem.cap,0x4
